def matmul_kernel(
    a_ptr,
    b_ptr,
    c_ptr,
    M,
    N,
    K,
    stride_am,
    stride_ak,
    stride_bk,
    stride_bn,
    stride_cm,
    stride_cn,
    BLOCK_M: tl.constexpr,
    BLOCK_N: tl.constexpr,
    BLOCK_K: tl.constexpr,
    GROUP_M: tl.constexpr,
):
    pid = tl.program_id(axis=0)
    num_pid_m = tl.cdiv(M, BLOCK_M)
    num_pid_n = tl.cdiv(N, BLOCK_N)
    num_pid_in_group = GROUP_M * num_pid_n
    group_id = pid // num_pid_in_group
    first_pid_m = group_id * GROUP_M
    group_size_m = min(num_pid_m - first_pid_m, GROUP_M)
    pid_m = first_pid_m + ((pid % num_pid_in_group) % group_size_m)
    pid_n = (pid % num_pid_in_group) // group_size_m

    offs_am = (pid_m * BLOCK_M + tl.arange(0, BLOCK_M)) % M
    offs_bn = (pid_n * BLOCK_N + tl.arange(0, BLOCK_N)) % N
    offs_k = tl.arange(0, BLOCK_K)
    a_ptrs = a_ptr + offs_am[:, None] * stride_am + offs_k[None, :] * stride_ak
    b_ptrs = b_ptr + offs_k[:, None] * stride_bk + offs_bn[None, :] * stride_bn

    acc = tl.zeros((BLOCK_M, BLOCK_N), dtype=tl.float32)
    for kk in range(0, tl.cdiv(K, BLOCK_K)):
        a = tl.load(a_ptrs, mask=offs_k[None, :] < K - kk * BLOCK_K, other=0.0)
        b = tl.load(b_ptrs, mask=offs_k[:, None] < K - kk * BLOCK_K, other=0.0)
        acc = tl.dot(a, b, acc)
        a_ptrs += BLOCK_K * stride_ak
        b_ptrs += BLOCK_K * stride_bk

    c = acc.to(c_ptr.dtype.element_ty)
    offs_cm = pid_m * BLOCK_M + tl.arange(0, BLOCK_M)
    offs_cn = pid_n * BLOCK_N + tl.arange(0, BLOCK_N)
    c_ptrs = c_ptr + offs_cm[:, None] * stride_cm + offs_cn[None, :] * stride_cn
    mask = (offs_cm[:, None] < M) & (offs_cn[None, :] < N)
    tl.store(c_ptrs, c, mask=mask)

# config = {"BLOCK_K": 64, "BLOCK_M": 256, "BLOCK_N": 256, "GROUP_M": 8, "arch": "sm_90", "dtype": "bf16", "num_ctas": 1, "num_stages": 3, "num_warps": 8}
# arch = sm_90


// ===== COMPILED SASS (sm_90a) =====

	.target	sm_90a

	.elftype	@"ET_EXEC"


//--------------------- .note.nv.tkinfo           --------------------------
	.section	.note.nv.tkinfo,"",@"SHT_NOTE"
	.sectionflags	@"SHF_NOTE_NV_TKINFO"
	.tkinfo
        /*0018*/ 	.word	0x00000002
        /*0030*/ 	.string	""
        /*0030*/ 	.string	"ptxas"
        /*0030*/ 	.string	"Cuda compilation tools, release 13.0, V13.0.88"
        /*0030*/ 	.string	"Build cuda_13.0.r13.0/compiler.36424714_0"
        /*0030*/ 	.string	"-v  -suppress-debug-info  -lineinfo  -arch sm_90a "



//--------------------- .note.nv.cuinfo           --------------------------
	.section	.note.nv.cuinfo,"",@"SHT_NOTE"
	.sectionflags	@"SHF_NOTE_NV_CUINFO"
        /*0018*/ 	.short	0x0002
        /*001a*/ 	.short	0x005a
        /*001c*/ 	.short	0x0082
	.zero		2


//--------------------- .nv.info                  --------------------------
	.section	.nv.info,"",@"SHT_CUDA_INFO"
	.align	4


	//----- nvinfo : EIATTR_REGCOUNT
	.align		4
        /*0000*/ 	.byte	0x04, 0x2f
        /*0002*/ 	.short	(.L_1 - .L_0)
	.align		4
.L_0:
        /*0004*/ 	.word	index@(matmul_kernel)
        /*0008*/ 	.word	0x000000ff


	//----- nvinfo : EIATTR_FRAME_SIZE
	.align		4
.L_1:
        /*000c*/ 	.byte	0x04, 0x11
        /*000e*/ 	.short	(.L_3 - .L_2)
	.align		4
.L_2:
        /*0010*/ 	.word	index@(matmul_kernel)
        /*0014*/ 	.word	0x00000698


	//----- nvinfo : EIATTR_MIN_STACK_SIZE
	.align		4
.L_3:
        /*0018*/ 	.byte	0x04, 0x12
        /*001a*/ 	.short	(.L_5 - .L_4)
	.align		4
.L_4:
        /*001c*/ 	.word	index@(matmul_kernel)
        /*0020*/ 	.word	0x00000698
.L_5:


//--------------------- .nv.compat                --------------------------
	.section	.nv.compat,"",@"SHT_CUDA_COMPAT_INFO"
	.align	4
        /*0000*/ 	.byte	0x02, 0x09, 0x01, 0x00, 0x02, 0x02, 0x04, 0x00, 0x02, 0x05, 0x05, 0x00, 0x03, 0x07, 0x01, 0x01
        /*0010*/ 	.byte	0x02, 0x03, 0x00, 0x00, 0x02, 0x06, 0x01, 0x00, 0x04, 0x0b, 0x08, 0x00, 0x00, 0x00, 0x00, 0x00
        /*0020*/ 	.byte	0x00, 0x00, 0x00, 0x00


//--------------------- .nv.info.matmul_kernel    --------------------------
	.section	.nv.info.matmul_kernel,"",@"SHT_CUDA_INFO"
	.sectionflags	@""
	.align	4


	//----- nvinfo : EIATTR_CUDA_API_VERSION
	.align		4
        /*0000*/ 	.byte	0x04, 0x37
        /*0002*/ 	.short	(.L_7 - .L_6)
.L_6:
        /*0004*/ 	.word	0x00000082


	//----- nvinfo : EIATTR_KPARAM_INFO
	.align		4
.L_7:
        /*0008*/ 	.byte	0x04, 0x17
        /*000a*/ 	.short	(.L_9 - .L_8)
.L_8:
        /*000c*/ 	.word	0x00000000
        /*0010*/ 	.short	0x000d
        /*0012*/ 	.short	0x0048
        /*0014*/ 	.byte	0x00, 0xf4, 0x21, 0x00


	//----- nvinfo : EIATTR_KPARAM_INFO
	.align		4
.L_9:
        /*0018*/ 	.byte	0x04, 0x17
        /*001a*/ 	.short	(.L_11 - .L_10)
.L_10:
        /*001c*/ 	.word	0x00000000
        /*0020*/ 	.short	0x000c
        /*0022*/ 	.short	0x0040
        /*0024*/ 	.byte	0x00, 0xf4, 0x21, 0x00


	//----- nvinfo : EIATTR_KPARAM_INFO
	.align		4
.L_11:
        /*0028*/ 	.byte	0x04, 0x17
        /*002a*/ 	.short	(.L_13 - .L_12)
.L_12:
        /*002c*/ 	.word	0x00000000
        /*0030*/ 	.short	0x000b
        /*0032*/ 	.short	0x0038
        /*0034*/ 	.byte	0x00, 0xf0, 0x11, 0x00


	//----- nvinfo : EIATTR_KPARAM_INFO
	.align		4
.L_13:
        /*0038*/ 	.byte	0x04, 0x17
        /*003a*/ 	.short	(.L_15 - .L_14)
.L_14:
        /*003c*/ 	.word	0x00000000
        /*0040*/ 	.short	0x000a
        /*0042*/ 	.short	0x0034
        /*0044*/ 	.byte	0x00, 0xf0, 0x11, 0x00


	//----- nvinfo : EIATTR_KPARAM_INFO
	.align		4
.L_15:
        /*0048*/ 	.byte	0x04, 0x17
        /*004a*/ 	.short	(.L_17 - .L_16)
.L_16:
        /*004c*/ 	.word	0x00000000
        /*0050*/ 	.short	0x0009
        /*0052*/ 	.short	0x0030
        /*0054*/ 	.byte	0x00, 0xf0, 0x11, 0x00


	//----- nvinfo : EIATTR_KPARAM_INFO
	.align		4
.L_17:
        /*0058*/ 	.byte	0x04, 0x17
        /*005a*/ 	.short	(.L_19 - .L_18)
.L_18:
        /*005c*/ 	.word	0x00000000
        /*0060*/ 	.short	0x0008
        /*0062*/ 	.short	0x002c
        /*0064*/ 	.byte	0x00, 0xf0, 0x11, 0x00


	//----- nvinfo : EIATTR_KPARAM_INFO
	.align		4
.L_19:
        /*0068*/ 	.byte	0x04, 0x17
        /*006a*/ 	.short	(.L_21 - .L_20)
.L_20:
        /*006c*/ 	.word	0x00000000
        /*0070*/ 	.short	0x0007
        /*0072*/ 	.short	0x0028
        /*0074*/ 	.byte	0x00, 0xf0, 0x11, 0x00


	//----- nvinfo : EIATTR_KPARAM_INFO
	.align		4
.L_21:
        /*0078*/ 	.byte	0x04, 0x17
        /*007a*/ 	.short	(.L_23 - .L_22)
.L_22:
        /*007c*/ 	.word	0x00000000
        /*0080*/ 	.short	0x0006
        /*0082*/ 	.short	0x0024
        /*0084*/ 	.byte	0x00, 0xf0, 0x11, 0x00


	//----- nvinfo : EIATTR_KPARAM_INFO
	.align		4
.L_23:
        /*0088*/ 	.byte	0x04, 0x17
        /*008a*/ 	.short	(.L_25 - .L_24)
.L_24:
        /*008c*/ 	.word	0x00000000
        /*0090*/ 	.short	0x0005
        /*0092*/ 	.short	0x0020
        /*0094*/ 	.byte	0x00, 0xf0, 0x11, 0x00


	//----- nvinfo : EIATTR_KPARAM_INFO
	.align		4
.L_25:
        /*0098*/ 	.byte	0x04, 0x17
        /*009a*/ 	.short	(.L_27 - .L_26)
.L_26:
        /*009c*/ 	.word	0x00000000
        /*00a0*/ 	.short	0x0004
        /*00a2*/ 	.short	0x001c
        /*00a4*/ 	.byte	0x00, 0xf0, 0x11, 0x00


	//----- nvinfo : EIATTR_KPARAM_INFO
	.align		4
.L_27:
        /*00a8*/ 	.byte	0x04, 0x17
        /*00aa*/ 	.short	(.L_29 - .L_28)
.L_28:
        /*00ac*/ 	.word	0x00000000
        /*00b0*/ 	.short	0x0003
        /*00b2*/ 	.short	0x0018
        /*00b4*/ 	.byte	0x00, 0xf0, 0x11, 0x00


	//----- nvinfo : EIATTR_KPARAM_INFO
	.align		4
.L_29:
        /*00b8*/ 	.byte	0x04, 0x17
        /*00ba*/ 	.short	(.L_31 - .L_30)
.L_30:
        /*00bc*/ 	.word	0x00000000
        /*00c0*/ 	.short	0x0002
        /*00c2*/ 	.short	0x0010
        /*00c4*/ 	.byte	0x00, 0xf4, 0x21, 0x00


	//----- nvinfo : EIATTR_KPARAM_INFO
	.align		4
.L_31:
        /*00c8*/ 	.byte	0x04, 0x17
        /*00ca*/ 	.short	(.L_33 - .L_32)
.L_32:
        /*00cc*/ 	.word	0x00000000
        /*00d0*/ 	.short	0x0001
        /*00d2*/ 	.short	0x0008
        /*00d4*/ 	.byte	0x00, 0xf4, 0x21, 0x00


	//----- nvinfo : EIATTR_KPARAM_INFO
	.align		4
.L_33:
        /*00d8*/ 	.byte	0x04, 0x17
        /*00da*/ 	.short	(.L_35 - .L_34)
.L_34:
        /*00dc*/ 	.word	0x00000000
        /*00e0*/ 	.short	0x0000
        /*00e2*/ 	.short	0x0000
        /*00e4*/ 	.byte	0x00, 0xf4, 0x21, 0x00


	//----- nvinfo : EIATTR_SPARSE_MMA_MASK
	.align		4
.L_35:
        /*00e8*/ 	.byte	0x03, 0x50
        /*00ea*/ 	.short	0x0000


	//----- nvinfo : EIATTR_MAXREG_COUNT
	.align		4
        /*00ec*/ 	.byte	0x03, 0x1b
        /*00ee*/ 	.short	0x00ff


	//----- nvinfo : EIATTR_NUM_BARRIERS
	.align		4
        /*00f0*/ 	.byte	0x02, 0x4c
        /*00f2*/ 	.byte	0x01
	.zero		1


	//----- nvinfo : EIATTR_ANNOTATIONS
	.align		4
        /*00f4*/ 	.byte	0x04, 0x55
        /*00f6*/ 	.short	(.L_37 - .L_36)


	//   ....[0]....
.L_36:
        /*00f8*/ 	.word	0x00000001
        /*00fc*/ 	.byte	0x20, 0x09, 0x00, 0x00, 0x01, 0x00, 0x00, 0x00, 0xf0, 0x3b, 0x00, 0x00, 0x01, 0x00, 0x00, 0x00
        /* <DEDUP_REMOVED lines=458> */
        /*1dac*/ 	.byte	0x90, 0xd6, 0x00, 0x00, 0x01, 0x00, 0x00, 0x00, 0x40, 0xde, 0x00, 0x00


	//----- nvinfo : EIATTR_MERCURY_ISA_VERSION
	.align		4
.L_37:
        /*1db8*/ 	.byte	0x03, 0x5f
        /*1dba*/ 	.short	0x0101


	//----- nvinfo : EIATTR_EXIT_INSTR_OFFSETS
	.align		4
        /*1dbc*/ 	.byte	0x04, 0x1c
        /*1dbe*/ 	.short	(.L_39 - .L_38)


	//   ....[0]....
.L_38:
        /*1dc0*/ 	.word	0x00016f30


	//   ....[1]....
        /*1dc4*/ 	.word	0x00016f60


	//----- nvinfo : EIATTR_REQNTID
	.align		4
.L_39:
        /*1dc8*/ 	.byte	0x04, 0x10
        /*1dca*/ 	.short	(.L_41 - .L_40)
.L_40:
        /*1dcc*/ 	.word	0x00000100
        /*1dd0*/ 	.word	0x00000001
        /*1dd4*/ 	.word	0x00000001


	//----- nvinfo : EIATTR_CBANK_PARAM_SIZE
	.align		4
.L_41:
        /*1dd8*/ 	.byte	0x03, 0x19
        /*1dda*/ 	.short	0x0050


	//----- nvinfo : EIATTR_PARAM_CBANK
	.align		4
        /*1ddc*/ 	.byte	0x04, 0x0a
        /*1dde*/ 	.short	(.L_43 - .L_42)
	.align		4
.L_42:
        /*1de0*/ 	.word	index@(.nv.constant0.matmul_kernel)
        /*1de4*/ 	.short	0x0210
        /*1de6*/ 	.short	0x0050


	//----- nvinfo : EIATTR_SW_WAR
	.align		4
.L_43:
        /*1de8*/ 	.byte	0x04, 0x36
        /*1dea*/ 	.short	(.L_45 - .L_44)
.L_44:
        /*1dec*/ 	.word	0x00000008
.L_45:


//--------------------- .nv.callgraph             --------------------------
	.section	.nv.callgraph,"",@"SHT_CUDA_CALLGRAPH"
	.align	4
	.sectionentsize	8
	.align		4
        /*0000*/ 	.word	0x00000000
	.align		4
        /*0004*/ 	.word	0xffffffff
	.align		4
        /*0008*/ 	.word	0x00000000
	.align		4
        /*000c*/ 	.word	0xfffffffe
	.align		4
        /*0010*/ 	.word	0x00000000
	.align		4
        /*0014*/ 	.word	0xfffffffd
	.align		4
        /*0018*/ 	.word	0x00000000
	.align		4
        /*001c*/ 	.word	0xfffffffc


//--------------------- .text.matmul_kernel       --------------------------
	.section	.text.matmul_kernel,"ax",@progbits
	.align	128
        .global         matmul_kernel
        .type           matmul_kernel,@function
        .size           matmul_kernel,(.L_x_3 - matmul_kernel)
        .other          matmul_kernel,@"STO_CUDA_ENTRY STV_DEFAULT"
matmul_kernel:
.text.matmul_kernel:
[----:B------:R-:W0:Y:S08]  /*0000*/  LDC R1, c[0x0][0x28] ;  /* 0x00000a00ff017b82 */ /* 0x000e300000000800 */
[----:B------:R-:W1:Y:S01]  /*0010*/  LDC.64 R152, c[0x0][0x228] ;  /* 0x00008a00ff987b82 */ /* 0x000e620000000a00 */
[----:B------:R-:W2:Y:S01]  /*0020*/  S2R R5, SR_CTAID.X ;  /* 0x0000000000057919 */ /* 0x000ea20000002500 */
[----:B0-----:R-:W-:Y:S01]  /*0030*/  VIADD R1, R1, 0xfffff968 ;  /* 0xfffff96801017836 */ /* 0x001fe20000000000 */
[----:B------:R-:W-:Y:S01]  /*0040*/  UMOV UR12, 0x400 ;  /* 0x00000400000c7882 */ /* 0x000fe20000000000 */
[----:B------:R-:W-:Y:S01]  /*0050*/  ULDC.64 UR14, c[0x0][0x208] ;  /* 0x00008200000e7ab9 */ /* 0x000fe20000000a00 */
[----:B------:R-:W0:Y:S01]  /*0060*/  S2R R154, SR_TID.X ;  /* 0x00000000009a7919 */ /* 0x000e220000002100 */
[----:B------:R-:W-:-:S02]  /*0070*/  CS2R R24, SRZ ;  /* 0x0000000000187805 */ /* 0x000fc4000001ff00 */
[----:B------:R-:W-:Y:S01]  /*0080*/  CS2R R26, SRZ ;  /* 0x00000000001a7805 */ /* 0x000fe2000001ff00 */
[----:B------:R-:W3:Y:S01]  /*0090*/  LDC R236, c[0x0][0x230] ;  /* 0x00008c00ffec7b82 */ /* 0x000ee20000000800 */
[----:B------:R-:W-:Y:S02]  /*00a0*/  CS2R R28, SRZ ;  /* 0x00000000001c7805 */ /* 0x000fe4000001ff00 */
[----:B------:R-:W-:Y:S02]  /*00b0*/  CS2R R30, SRZ ;  /* 0x00000000001e7805 */ /* 0x000fe4000001ff00 */
[----:B------:R-:W-:Y:S02]  /*00c0*/  CS2R R32, SRZ ;  /* 0x0000000000207805 */ /* 0x000fe4000001ff00 */
[----:B------:R-:W-:Y:S02]  /*00d0*/  CS2R R34, SRZ ;  /* 0x0000000000227805 */ /* 0x000fe4000001ff00 */
[----:B------:R-:W-:-:S02]  /*00e0*/  CS2R R36, SRZ ;  /* 0x0000000000247805 */ /* 0x000fc4000001ff00 */
[----:B------:R-:W-:Y:S02]  /*00f0*/  CS2R R38, SRZ ;  /* 0x0000000000267805 */ /* 0x000fe4000001ff00 */
[----:B------:R-:W-:Y:S01]  /*0100*/  CS2R R40, SRZ ;  /* 0x0000000000287805 */ /* 0x000fe2000001ff00 */
[----:B------:R-:W4:Y:S01]  /*0110*/  S2UR UR4, SR_CgaCtaId ;  /* 0x00000000000479c3 */ /* 0x000f220000008800 */
[----:B------:R-:W-:Y:S02]  /*0120*/  CS2R R42, SRZ ;  /* 0x00000000002a7805 */ /* 0x000fe4000001ff00 */
[----:B------:R-:W-:Y:S02]  /*0130*/  CS2R R44, SRZ ;  /* 0x00000000002c7805 */ /* 0x000fe4000001ff00 */
[----:B------:R-:W-:Y:S02]  /*0140*/  CS2R R46, SRZ ;  /* 0x00000000002e7805 */ /* 0x000fe4000001ff00 */
[----:B------:R-:W-:-:S02]  /*0150*/  CS2R R48, SRZ ;  /* 0x0000000000307805 */ /* 0x000fc4000001ff00 */
[----:B------:R-:W-:Y:S02]  /*0160*/  CS2R R50, SRZ ;  /* 0x0000000000327805 */ /* 0x000fe4000001ff00 */
[----:B------:R-:W-:Y:S02]  /*0170*/  CS2R R52, SRZ ;  /* 0x0000000000347805 */ /* 0x000fe4000001ff00 */
[----:B------:R-:W-:Y:S01]  /*0180*/  CS2R R54, SRZ ;  /* 0x0000000000367805 */ /* 0x000fe2000001ff00 */
[----:B-1----:R-:W-:Y:S01]  /*0190*/  VIADD R0, R153, 0xff ;  /* 0x000000ff99007836 */ /* 0x002fe20000000000 */
[----:B------:R-:W-:Y:S02]  /*01a0*/  CS2R R56, SRZ ;  /* 0x0000000000387805 */ /* 0x000fe4000001ff00 */
[----:B------:R-:W-:Y:S02]  /*01b0*/  CS2R R58, SRZ ;  /* 0x00000000003a7805 */ /* 0x000fe4000001ff00 */
[----:B------:R-:W-:-:S02]  /*01c0*/  CS2R R60, SRZ ;  /* 0x00000000003c7805 */ /* 0x000fc4000001ff00 */
[----:B------:R-:W-:Y:S02]  /*01d0*/  CS2R R62, SRZ ;  /* 0x00000000003e7805 */ /* 0x000fe4000001ff00 */
[----:B------:R-:W-:Y:S02]  /*01e0*/  SHF.R.S32.HI R3, RZ, 0x1f, R0 ;  /* 0x0000001fff037819 */ /* 0x000fe40000011400 */
[----:B------:R-:W-:Y:S02]  /*01f0*/  CS2R R64, SRZ ;  /* 0x0000000000407805 */ /* 0x000fe4000001ff00 */
[----:B------:R-:W-:Y:S01]  /*0200*/  CS2R R66, SRZ ;  /* 0x0000000000427805 */ /* 0x000fe2000001ff00 */
[----:B---3--:R-:W-:Y:S01]  /*0210*/  VIADD R236, R236, 0x3f ;  /* 0x0000003fecec7836 */ /* 0x008fe20000000000 */
[----:B------:R-:W-:Y:S02]  /*0220*/  LEA.HI R3, R3, R0, RZ, 0x8 ;  /* 0x0000000003037211 */ /* 0x000fe400078f40ff */
[----:B------:R-:W-:-:S02]  /*0230*/  CS2R R68, SRZ ;  /* 0x0000000000447805 */ /* 0x000fc4000001ff00 */
[----:B--2---:R-:W-:Y:S02]  /*0240*/  IABS R8, R5 ;  /* 0x0000000500087213 */ /* 0x004fe40000000000 */
[----:B------:R-:W-:Y:S02]  /*0250*/  CS2R R70, SRZ ;  /* 0x0000000000467805 */ /* 0x000fe4000001ff00 */
[----:B------:R-:W-:Y:S02]  /*0260*/  SHF.R.S32.HI R3, RZ, 0x8, R3 ;  /* 0x00000008ff037819 */ /* 0x000fe40000011403 */
[----:B------:R-:W-:Y:S02]  /*0270*/  CS2R R72, SRZ ;  /* 0x0000000000487805 */ /* 0x000fe4000001ff00 */
[----:B------:R-:W-:Y:S01]  /*0280*/  CS2R R74, SRZ ;  /* 0x00000000004a7805 */ /* 0x000fe2000001ff00 */
[----:B----4-:R-:W-:Y:S01]  /*0290*/  ULEA UR12, UR4, UR12, 0x18 ;  /* 0x0000000c040c7291 */ /* 0x010fe2000f8ec03f */
[----:B------:R-:W-:Y:S01]  /*02a0*/  CS2R R76, SRZ ;  /* 0x00000000004c7805 */ /* 0x000fe2000001ff00 */
[----:B------:R-:W-:Y:S01]  /*02b0*/  IMAD.SHL.U32 R4, R3, 0x8, RZ ;  /* 0x0000000803047824 */ /* 0x000fe200078e00ff */
[----:B------:R-:W-:-:S02]  /*02c0*/  CS2R R78, SRZ ;  /* 0x00000000004e7805 */ /* 0x000fc4000001ff00 */
[----:B------:R-:W-:Y:S02]  /*02d0*/  CS2R R80, SRZ ;  /* 0x0000000000507805 */ /* 0x000fe4000001ff00 */
[----:B------:R-:W-:Y:S02]  /*02e0*/  CS2R R82, SRZ ;  /* 0x0000000000527805 */ /* 0x000fe4000001ff00 */
[----:B------:R-:W-:Y:S02]  /*02f0*/  CS2R R84, SRZ ;  /* 0x0000000000547805 */ /* 0x000fe4000001ff00 */
[-C--:B------:R-:W-:Y:S02]  /*0300*/  IABS R7, R4.reuse ;  /* 0x0000000400077213 */ /* 0x080fe40000000000 */
[----:B------:R-:W-:Y:S02]  /*0310*/  CS2R R86, SRZ ;  /* 0x0000000000567805 */ /* 0x000fe4000001ff00 */
[----:B------:R-:W-:-:S02]  /*0320*/  IABS R10, R4 ;  /* 0x00000004000a7213 */ /* 0x000fc40000000000 */
[----:B------:R-:W-:Y:S01]  /*0330*/  CS2R R88, SRZ ;  /* 0x0000000000587805 */ /* 0x000fe2000001ff00 */
[----:B------:R-:W1:Y:S01]  /*0340*/  I2F.RP R0, R7 ;  /* 0x0000000700007306 */ /* 0x000e620000209400 */
[----:B------:R-:W-:Y:S02]  /*0350*/  CS2R R90, SRZ ;  /* 0x00000000005a7805 */ /* 0x000fe4000001ff00 */
[----:B------:R-:W-:Y:S02]  /*0360*/  CS2R R92, SRZ ;  /* 0x00000000005c7805 */ /* 0x000fe4000001ff00 */
[----:B------:R-:W-:Y:S02]  /*0370*/  CS2R R94, SRZ ;  /* 0x00000000005e7805 */ /* 0x000fe4000001ff00 */
[----:B------:R-:W-:Y:S02]  /*0380*/  CS2R R96, SRZ ;  /* 0x0000000000607805 */ /* 0x000fe4000001ff00 */
[----:B------:R-:W-:-:S02]  /*0390*/  CS2R R98, SRZ ;  /* 0x0000000000627805 */ /* 0x000fc4000001ff00 */
[----:B------:R-:W-:Y:S02]  /*03a0*/  CS2R R100, SRZ ;  /* 0x0000000000647805 */ /* 0x000fe4000001ff00 */
[----:B------:R-:W-:Y:S02]  /*03b0*/  CS2R R102, SRZ ;  /* 0x0000000000667805 */ /* 0x000fe4000001ff00 */
[----:B------:R-:W-:Y:S02]  /*03c0*/  CS2R R104, SRZ ;  /* 0x0000000000687805 */ /* 0x000fe4000001ff00 */
[----:B------:R-:W-:Y:S02]  /*03d0*/  CS2R R106, SRZ ;  /* 0x00000000006a7805 */ /* 0x000fe4000001ff00 */
[----:B------:R-:W-:Y:S02]  /*03e0*/  CS2R R108, SRZ ;  /* 0x00000000006c7805 */ /* 0x000fe4000001ff00 */
[----:B------:R-:W-:-:S02]  /*03f0*/  CS2R R110, SRZ ;  /* 0x00000000006e7805 */ /* 0x000fc4000001ff00 */
[----:B------:R-:W-:Y:S02]  /*0400*/  CS2R R112, SRZ ;  /* 0x0000000000707805 */ /* 0x000fe4000001ff00 */
[----:B------:R-:W-:Y:S02]  /*0410*/  CS2R R114, SRZ ;  /* 0x0000000000727805 */ /* 0x000fe4000001ff00 */
[----:B------:R-:W-:Y:S01]  /*0420*/  CS2R R116, SRZ ;  /* 0x0000000000747805 */ /* 0x000fe2000001ff00 */
[----:B-1----:R-:W1:Y:S01]  /*0430*/  MUFU.RCP R0, R0 ;  /* 0x0000000000007308 */ /* 0x002e620000001000 */
        /* <DEDUP_REMOVED lines=15> */
[----:B------:R-:W-:Y:S01]  /*0530*/  CS2R R148, SRZ ;  /* 0x0000000000947805 */ /* 0x000fe2000001ff00 */
[----:B-1----:R-:W-:Y:S01]  /*0540*/  VIADD R2, R0, 0xffffffe ;  /* 0x0ffffffe00027836 */ /* 0x002fe20000000000 */
[----:B------:R-:W-:Y:S01]  /*0550*/  CS2R R150, SRZ ;  /* 0x0000000000967805 */ /* 0x000fe2000001ff00 */
[----:B------:R-:W-:Y:S02]  /*0560*/  IMAD.MOV R0, RZ, RZ, -R10 ;  /* 0x000000ffff007224 */ /* 0x000fe400078e0a0a */
[----:B------:R1:W2:Y:S02]  /*0570*/  F2I.FTZ.U32.TRUNC.NTZ R3, R2 ;  /* 0x0000000200037305 */ /* 0x0002a4000021f000 */
[----:B-1----:R-:W-:Y:S02]  /*0580*/  IMAD.MOV.U32 R2, RZ, RZ, RZ ;  /* 0x000000ffff027224 */ /* 0x002fe400078e00ff */
[----:B--2---:R-:W-:-:S04]  /*0590*/  IMAD.MOV R6, RZ, RZ, -R3 ;  /* 0x000000ffff067224 */ /* 0x004fc800078e0a03 */
[----:B------:R-:W-:Y:S02]  /*05a0*/  IMAD R9, R6, R7, RZ ;  /* 0x0000000706097224 */ /* 0x000fe400078e02ff */
[----:B------:R-:W-:Y:S02]  /*05b0*/  IMAD.MOV.U32 R6, RZ, RZ, R8 ;  /* 0x000000ffff067224 */ /* 0x000fe400078e0008 */
[----:B------:R-:W-:-:S06]  /*05c0*/  IMAD.HI.U32 R3, R3, R9, R2 ;  /* 0x0000000903037227 */ /* 0x000fcc00078e0002 */
[----:B------:R-:W-:-:S04]  /*05d0*/  IMAD.HI.U32 R3, R3, R6, RZ ;  /* 0x0000000603037227 */ /* 0x000fc800078e00ff */
[----:B------:R-:W-:-:S05]  /*05e0*/  IMAD R0, R3, R0, R6 ;  /* 0x0000000003007224 */ /* 0x000fca00078e0206 */
[----:B------:R-:W-:-:S13]  /*05f0*/  ISETP.GT.U32.AND P1, PT, R7, R0, PT ;  /* 0x000000000700720c */ /* 0x000fda0003f24070 */
[----:B------:R-:W-:Y:S02]  /*0600*/  @!P1 IMAD.IADD R0, R0, 0x1, -R7 ;  /* 0x0000000100009824 */ /* 0x000fe400078e0a07 */
[----:B------:R-:W-:Y:S01]  /*0610*/  @!P1 VIADD R3, R3, 0x1 ;  /* 0x0000000103039836 */ /* 0x000fe20000000000 */
[----:B------:R-:W-:Y:S02]  /*0620*/  ISETP.NE.AND P1, PT, R4, RZ, PT ;  /* 0x000000ff0400720c */ /* 0x000fe40003f25270 */
[----:B------:R-:W-:Y:S02]  /*0630*/  ISETP.GE.U32.AND P0, PT, R0, R7, PT ;  /* 0x000000070000720c */ /* 0x000fe40003f06070 */
[----:B------:R-:W-:-:S04]  /*0640*/  LOP3.LUT R0, R5, R4, RZ, 0x3c, !PT ;  /* 0x0000000405007212 */ /* 0x000fc800078e3cff */
[----:B------:R-:W-:Y:S01]  /*0650*/  ISETP.GE.AND P2, PT, R0, RZ, PT ;  /* 0x000000ff0000720c */ /* 0x000fe20003f46270 */
[----:B------:R-:W-:-:S06]  /*0660*/  VIADD R0, R152, 0xff ;  /* 0x000000ff98007836 */ /* 0x000fcc0000000000 */
[----:B------:R-:W-:-:S04]  /*0670*/  @P0 VIADD R3, R3, 0x1 ;  /* 0x0000000103030836 */ /* 0x000fc80000000000 */
[----:B------:R-:W-:Y:S01]  /*0680*/  IMAD.MOV.U32 R2, RZ, RZ, R3 ;  /* 0x000000ffff027224 */ /* 0x000fe200078e0003 */
[----:B------:R-:W-:-:S03]  /*0690*/  SHF.R.S32.HI R3, RZ, 0x1f, R0 ;  /* 0x0000001fff037819 */ /* 0x000fc60000011400 */
[----:B------:R-:W-:Y:S01]  /*06a0*/  @!P2 IMAD.MOV R2, RZ, RZ, -R2 ;  /* 0x000000ffff02a224 */ /* 0x000fe200078e0a02 */
[----:B------:R-:W-:Y:S02]  /*06b0*/  @!P1 LOP3.LUT R2, RZ, R4, RZ, 0x33, !PT ;  /* 0x00000004ff029212 */ /* 0x000fe400078e33ff */
[----:B------:R-:W-:-:S03]  /*06c0*/  LEA.HI R3, R3, R0, RZ, 0x8 ;  /* 0x0000000003037211 */ /* 0x000fc600078f40ff */
[----:B------:R-:W-:Y:S02]  /*06d0*/  IMAD.SHL.U32 R6, R2, 0x8, RZ ;  /* 0x0000000802067824 */ /* 0x000fe400078e00ff */
[----:B------:R-:W-:-:S03]  /*06e0*/  IMAD.MOV R2, RZ, RZ, -R2 ;  /* 0x000000ffff027224 */ /* 0x000fc600078e0a02 */
[----:B------:R-:W-:Y:S01]  /*06f0*/  LEA.HI.SX32 R3, R3, -R6, 0x18 ;  /* 0x8000000603037211 */ /* 0x000fe200078fc2ff */
[----:B------:R-:W-:-:S03]  /*0700*/  IMAD R4, R4, R2, R5 ;  /* 0x0000000204047224 */ /* 0x000fc600078e0205 */
[----:B------:R-:W-:Y:S02]  /*0710*/  VIMNMX R11, R3, 0x8, PT ;  /* 0x00000008030b7848 */ /* 0x000fe40003fe0100 */
[----:B------:R-:W-:Y:S02]  /*0720*/  IABS R9, R4 ;  /* 0x0000000400097213 */ /* 0x000fe40000000000 */
[----:B------:R-:W-:-:S04]  /*0730*/  IABS R7, R11 ;  /* 0x0000000b00077213 */ /* 0x000fc80000000000 */
[----:B------:R-:W1:Y:S08]  /*0740*/  I2F.RP R0, R7 ;  /* 0x0000000700007306 */ /* 0x000e700000209400 */
[----:B-1----:R-:W1:Y:S02]  /*0750*/  MUFU.RCP R0, R0 ;  /* 0x0000000000007308 */ /* 0x002e640000001000 */
[----:B-1----:R-:W-:-:S06]  /*0760*/  VIADD R3, R0, 0xffffffe ;  /* 0x0ffffffe00037836 */ /* 0x002fcc0000000000 */
[----:B------:R-:W1:Y:S02]  /*0770*/  F2I.FTZ.U32.TRUNC.NTZ R3, R3 ;  /* 0x0000000300037305 */ /* 0x000e64000021f000 */
[----:B-1----:R-:W-:-:S04]  /*0780*/  IMAD.MOV R8, RZ, RZ, -R3 ;  /* 0x000000ffff087224 */ /* 0x002fc800078e0a03 */
[----:B------:R-:W-:Y:S01]  /*0790*/  IMAD.MOV.U32 R2, RZ, RZ, R8 ;  /* 0x000000ffff027224 */ /* 0x000fe200078e0008 */
[----:B------:R-:W-:-:S03]  /*07a0*/  IABS R8, R11 ;  /* 0x0000000b00087213 */ /* 0x000fc60000000000 */
[----:B------:R-:W-:Y:S02]  /*07b0*/  IMAD R5, R2, R7, RZ ;  /* 0x0000000702057224 */ /* 0x000fe400078e02ff */
[----:B------:R-:W-:Y:S02]  /*07c0*/  IMAD.MOV.U32 R2, RZ, RZ, RZ ;  /* 0x000000ffff027224 */ /* 0x000fe400078e00ff */
[----:B------:R-:W-:Y:S02]  /*07d0*/  IMAD.MOV R0, RZ, RZ, -R8 ;  /* 0x000000ffff007224 */ /* 0x000fe400078e0a08 */
        /* <DEDUP_REMOVED lines=9> */
[----:B------:R-:W-:-:S07]  /*0870*/  ISETP.GE.AND P2, PT, R0, RZ, PT ;  /* 0x000000ff0000720c */ /* 0x000fce0003f46270 */
[----:B------:R-:W-:Y:S01]  /*0880*/  @P0 VIADD R2, R2, 0x1 ;  /* 0x0000000102020836 */ /* 0x000fe20000000000 */
[----:B------:R-:W-:-:S05]  /*0890*/  ISETP.GE.AND P0, PT, R236, 0x40, PT ;  /* 0x00000040ec00780c */ /* 0x000fca0003f06270 */
[----:B------:R-:W-:Y:S01]  /*08a0*/  @!P2 IMAD.MOV R2, RZ, RZ, -R2 ;  /* 0x000000ffff02a224 */ /* 0x000fe200078e0a02 */
[----:B------:R-:W-:-:S05]  /*08b0*/  @!P1 LOP3.LUT R2, RZ, R11, RZ, 0x33, !PT ;  /* 0x0000000bff029212 */ /* 0x000fca00078e33ff */
[----:B------:R-:W-:Y:S02]  /*08c0*/  IMAD.MOV R0, RZ, RZ, -R2 ;  /* 0x000000ffff007224 */ /* 0x000fe400078e0a02 */
[----:B------:R-:W-:Y:S02]  /*08d0*/  IMAD.SHL.U32 R8, R2, 0x100, RZ ;  /* 0x0000010002087824 */ /* 0x000fe400078e00ff */
[----:B------:R-:W-:-:S04]  /*08e0*/  IMAD R0, R11, R0, R4 ;  /* 0x000000000b007224 */ /* 0x000fc800078e0204 */
[----:B------:R-:W-:Y:S01]  /*08f0*/  IMAD.IADD R3, R6, 0x1, R0 ;  /* 0x0000000106037824 */ /* 0x000fe200078e0200 */
[----:B0-----:R-:W-:-:S05]  /*0900*/  LOP3.LUT R0, R154, 0xff, RZ, 0xc0, !PT ;  /* 0x000000ff9a007812 */ /* 0x001fca00078ec0ff */
[----:B------:R-:W-:-:S05]  /*0910*/  IMAD R16, R3, 0x100, R0 ;  /* 0x0000010003107824 */ /* 0x000fca00078e0200 */
[----:B------:R0:W-:Y:S01]  /*0920*/  STL [R1+0x3c0], R16 ;  /* 0x0003c01001007387 */ /* 0x0001e20000100800 */
[----:B------:R-:W-:Y:S05]  /*0930*/  @!P0 BRA `(.L_x_0) ;  /* 0x000000d400408947 */ /* 0x000fea0003800000 */
[----:B------:R-:W-:Y:S01]  /*0940*/  IABS R11, R152 ;  /* 0x00000098000b7213 */ /* 0x000fe20000000000 */
[----:B------:R-:W-:Y:S01]  /*0950*/  IMAD.SHL.U32 R0, R0, 0x2, RZ ;  /* 0x0000000200007824 */ /* 0x000fe200078e00ff */
[----:B------:R-:W-:Y:S01]  /*0960*/  IABS R3, R153 ;  /* 0x0000009900037213 */ /* 0x000fe20000000000 */
[----:B------:R-:W-:Y:S01]  /*0970*/  ULDC UR4, c[0x0][0x234] ;  /* 0x00008d0000047ab9 */ /* 0x000fe20000000800 */
[----:B------:R-:W1:Y:S01]  /*0980*/  I2F.RP R2, R11 ;  /* 0x0000000b00027306 */ /* 0x000e620000209400 */
[----:B------:R-:W-:Y:S01]  /*0990*/  ISETP.NE.AND P3, PT, R152, RZ, PT ;  /* 0x000000ff9800720c */ /* 0x000fe20003f65270 */
[----:B------:R-:W-:Y:S01]  /*09a0*/  ULDC.64 UR6, c[0x0][0x210] ;  /* 0x0000840000067ab9 */ /* 0x000fe20000000a00 */
[----:B------:R-:W2:Y:S01]  /*09b0*/  LDC R235, c[0x0][0x23c] ;  /* 0x00008f00ffeb7b82 */ /* 0x000ea20000000800 */
[----:B------:R-:W-:Y:S01]  /*09c0*/  UIADD3 UR5, UR12, 0x8000, URZ ;  /* 0x000080000c057890 */ /* 0x000fe2000fffe03f */
[----:B------:R-:W-:Y:S01]  /*09d0*/  CS2R R94, SRZ ;  /* 0x00000000005e7805 */ /* 0x000fe2000001ff00 */
[----:B------:R-:W-:Y:S01]  /*09e0*/  ULDC UR8, c[0x0][0x230] ;  /* 0x00008c0000087ab9 */ /* 0x000fe20000000800 */
[----:B------:R-:W-:Y:S01]  /*09f0*/  CS2R R96, SRZ ;  /* 0x0000000000607805 */ /* 0x000fe2000001ff00 */
[----:B------:R-:W3:Y:S01]  /*0a00*/  I2F.RP R9, R3 ;  /* 0x0000000300097306 */ /* 0x000ee20000209400 */
[----:B------:R-:W-:Y:S01]  /*0a10*/  USHF.R.U32.HI UR5, URZ, 0x4, UR5 ;  /* 0x000000043f057899 */ /* 0x000fe20008011605 */
[----:B------:R-:W-:-:S02]  /*0a20*/  CS2R R98, SRZ ;  /* 0x0000000000627805 */ /* 0x000fc4000001ff00 */
[----:B------:R-:W-:Y:S02]  /*0a30*/  CS2R R100, SRZ ;  /* 0x0000000000647805 */ /* 0x000fe4000001ff00 */
[----:B------:R-:W-:Y:S01]  /*0a40*/  CS2R R102, SRZ ;  /* 0x0000000000667805 */ /* 0x000fe2000001ff00 */
[----:B------:R-:W-:Y:S01]  /*0a50*/  USGXT.U32 UR10, UR5, 0xe ;  /* 0x0000000e050a789a */ /* 0x000fe20008000000 */
[----:B------:R-:W-:Y:S02]  /*0a60*/  CS2R R104, SRZ ;  /* 0x0000000000687805 */ /* 0x000fe4000001ff00 */
[----:B------:R-:W-:Y:S01]  /*0a70*/  CS2R R106, SRZ ;  /* 0x00000000006a7805 */ /* 0x000fe2000001ff00 */
[----:B-1----:R-:W1:Y:S01]  /*0a80*/  MUFU.RCP R2, R2 ;  /* 0x0000000200027308 */ /* 0x002e620000001000 */
[----:B------:R-:W-:Y:S02]  /*0a90*/  CS2R R108, SRZ ;  /* 0x00000000006c7805 */ /* 0x000fe4000001ff00 */
[----:B------:R-:W-:-:S02]  /*0aa0*/  CS2R R110, SRZ ;  /* 0x00000000006e7805 */ /* 0x000fc4000001ff00 */
[----:B------:R-:W-:Y:S02]  /*0ab0*/  CS2R R112, SRZ ;  /* 0x0000000000707805 */ /* 0x000fe4000001ff00 */
[----:B------:R-:W-:Y:S02]  /*0ac0*/  CS2R R114, SRZ ;  /* 0x0000000000727805 */ /* 0x000fe4000001ff00 */
[----:B------:R-:W-:Y:S02]  /*0ad0*/  CS2R R116, SRZ ;  /* 0x0000000000747805 */ /* 0x000fe4000001ff00 */
[----:B------:R-:W-:Y:S02]  /*0ae0*/  CS2R R118, SRZ ;  /* 0x0000000000767805 */ /* 0x000fe4000001ff00 */
[----:B------:R-:W-:Y:S01]  /*0af0*/  CS2R R120, SRZ ;  /* 0x0000000000787805 */ /* 0x000fe2000001ff00 */
[----:B---3--:R-:W3:Y:S01]  /*0b00*/  MUFU.RCP R9, R9 ;  /* 0x0000000900097308 */ /* 0x008ee20000001000 */
        /* <DEDUP_REMOVED lines=9> */
[----:B------:R-:W-:Y:S02]  /*0ba0*/  IABS R2, R16 ;  /* 0x0000001000027213 */ /* 0x000fe40000000000 */
[----:B------:R-:W-:Y:S02]  /*0bb0*/  CS2R R138, SRZ ;  /* 0x00000000008a7805 */ /* 0x000fe4000001ff00 */
[----:B------:R-:W-:Y:S01]  /*0bc0*/  CS2R R140, SRZ ;  /* 0x00000000008c7805 */ /* 0x000fe2000001ff00 */
[----:B------:R1:W4:Y:S01]  /*0bd0*/  F2I.FTZ.U32.TRUNC.NTZ R5, R4 ;  /* 0x0000000400057305 */ /* 0x000322000021f000 */
[----:B------:R-:W-:Y:S02]  /*0be0*/  CS2R R142, SRZ ;  /* 0x00000000008e7805 */ /* 0x000fe4000001ff00 */
[----:B------:R-:W-:-:S02]  /*0bf0*/  CS2R R144, SRZ ;  /* 0x0000000000907805 */ /* 0x000fc4000001ff00 */
[----:B------:R-:W-:Y:S01]  /*0c00*/  CS2R R146, SRZ ;  /* 0x0000000000927805 */ /* 0x000fe2000001ff00 */
[----:B---3--:R-:W-:Y:S01]  /*0c10*/  VIADD R6, R9, 0xffffffe ;  /* 0x0ffffffe09067836 */ /* 0x008fe20000000000 */
[----:B------:R-:W-:Y:S02]  /*0c20*/  CS2R R148, SRZ ;  /* 0x0000000000947805 */ /* 0x000fe4000001ff00 */
[----:B------:R-:W-:Y:S01]  /*0c30*/  CS2R R150, SRZ ;  /* 0x0000000000967805 */ /* 0x000fe2000001ff00 */
[----:B------:R-:W-:Y:S01]  /*0c40*/  UMOV UR11, 0x40000040 ;  /* 0x40000040000b7882 */ /* 0x000fe20000000000 */
[----:B------:R-:W3:Y:S01]  /*0c50*/  F2I.FTZ.U32.TRUNC.NTZ R7, R6 ;  /* 0x0000000600077305 */ /* 0x000ee2000021f000 */
[----:B-1----:R-:W-:Y:S02]  /*0c60*/  IMAD.MOV.U32 R4, RZ, RZ, RZ ;  /* 0x000000ffff047224 */ /* 0x002fe400078e00ff */
[----:B----4-:R-:W-:-:S04]  /*0c70*/  IMAD.MOV R10, RZ, RZ, -R5 ;  /* 0x000000ffff0a7224 */ /* 0x010fc800078e0a05 */
[----:B------:R-:W-:Y:S01]  /*0c80*/  IMAD R13, R10, R11, RZ ;  /* 0x0000000b0a0d7224 */ /* 0x000fe200078e02ff */
[----:B------:R-:W-:-:S03]  /*0c90*/  SHF.R.U32.HI R10, RZ, 0x6, R154 ;  /* 0x00000006ff0a7819 */ /* 0x000fc6000001169a */
[----:B------:R-:W-:Y:S01]  /*0ca0*/  IMAD.HI.U32 R5, R5, R13, R4 ;  /* 0x0000000d05057227 */ /* 0x000fe200078e0004 */
[----:B------:R-:W-:-:S03]  /*0cb0*/  SGXT.U32 R9, R10, 0x2 ;  /* 0x000000020a09781a */ /* 0x000fc60000000000 */
[----:B---3--:R-:W-:Y:S01]  /*0cc0*/  IMAD.MOV R6, RZ, RZ, -R7 ;  /* 0x000000ffff067224 */ /* 0x008fe200078e0a07 */
[----:B------:R-:W-:Y:S01]  /*0cd0*/  LOP3.LUT R4, R8, R9, RZ, 0xfc, !PT ;  /* 0x0000000908047212 */ /* 0x000fe200078efcff */
[----:B------:R-:W-:-:S03]  /*0ce0*/  IMAD.HI.U32 R5, R5, R2, RZ ;  /* 0x0000000205057227 */ /* 0x000fc600078e00ff */
[C---:B------:R-:W-:Y:S01]  /*0cf0*/  LOP3.LUT R13, R4.reuse, 0xfc, RZ, 0xfc, !PT ;  /* 0x000000fc040d7812 */ /* 0x040fe200078efcff */
[----:B------:R-:W-:Y:S01]  /*0d00*/  IMAD.MOV R5, RZ, RZ, -R5 ;  /* 0x000000ffff057224 */ /* 0x000fe200078e0a05 */
[C---:B------:R-:W-:Y:S02]  /*0d10*/  LOP3.LUT R15, R4.reuse, 0xf8, RZ, 0xfc, !PT ;  /* 0x000000f8040f7812 */ /* 0x040fe400078efcff */
[----:B------:R-:W-:Y:S01]  /*0d20*/  IABS R12, R13 ;  /* 0x0000000d000c7213 */ /* 0x000fe20000000000 */
[C---:B------:R-:W-:Y:S01]  /*0d30*/  IMAD R2, R11.reuse, R5, R2 ;  /* 0x000000050b027224 */ /* 0x040fe200078e0202 */
[----:B------:R-:W-:Y:S01]  /*0d40*/  LOP3.LUT R17, R4, 0xf4, RZ, 0xfc, !PT ;  /* 0x000000f404117812 */ /* 0x000fe200078efcff */
[----:B------:R-:W-:Y:S01]  /*0d50*/  IMAD R5, R6, R3, RZ ;  /* 0x0000000306057224 */ /* 0x000fe200078e02ff */
[----:B------:R-:W-:Y:S01]  /*0d60*/  IABS R10, R15 ;  /* 0x0000000f000a7213 */ /* 0x000fe20000000000 */
[----:B------:R-:W-:Y:S01]  /*0d70*/  IMAD.MOV.U32 R6, RZ, RZ, RZ ;  /* 0x000000ffff067224 */ /* 0x000fe200078e00ff */
[----:B------:R-:W-:-:S02]  /*0d80*/  ISETP.GT.U32.AND P0, PT, R11, R2, PT ;  /* 0x000000020b00720c */ /* 0x000fc40003f04070 */
[----:B------:R-:W-:Y:S01]  /*0d90*/  IABS R14, R17 ;  /* 0x00000011000e7213 */ /* 0x000fe20000000000 */
[----:B------:R-:W-:Y:S01]  /*0da0*/  IMAD.HI.U32 R5, R7, R5, R6 ;  /* 0x0000000507057227 */ /* 0x000fe200078e0006 */
[----:B------:R-:W-:Y:S02]  /*0db0*/  SHF.R.S32.HI R7, RZ, 0x1f, R236 ;  /* 0x0000001fff077819 */ /* 0x000fe400000114ec */
[----:B------:R-:W-:Y:S02]  /*0dc0*/  LOP3.LUT R18, R4, 0xf0, RZ, 0xfc, !PT ;  /* 0x000000f004127812 */ /* 0x000fe400078efcff */
[----:B------:R-:W-:Y:S01]  /*0dd0*/  LEA.HI R236, R7, R236, RZ, 0x6 ;  /* 0x000000ec07ec7211 */ /* 0x000fe200078f30ff */
[----:B------:R-:W-:Y:S01]  /*0de0*/  IMAD.HI.U32 R6, R5, R12, RZ ;  /* 0x0000000c05067227 */ /* 0x000fe200078e00ff */
[----:B------:R-:W-:Y:S02]  /*0df0*/  SHF.R.U32.HI R7, RZ, 0x5, R154 ;  /* 0x00000005ff077819 */ /* 0x000fe4000001169a */
[----:B------:R-:W-:Y:S01]  /*0e00*/  ISETP.GE.AND P4, PT, R13, RZ, PT ;  /* 0x000000ff0d00720c */ /* 0x000fe20003f86270 */
[----:B------:R-:W-:Y:S01]  /*0e10*/  IMAD.MOV R6, RZ, RZ, -R6 ;  /* 0x000000ffff067224 */ /* 0x000fe200078e0a06 */
[----:B------:R-:W-:Y:S01]  /*0e20*/  R2UR UR13, R7 ;  /* 0x00000000070d72ca */ /* 0x000fe200000e0000 */
[----:B------:R-:W-:Y:S01]  /*0e30*/  IMAD.HI.U32 R9, R5, R10, RZ ;  /* 0x0000000a05097227 */ /* 0x000fe200078e00ff */
[----:B------:R-:W-:-:S02]  /*0e40*/  IABS R7, R18 ;  /* 0x0000001200077213 */ /* 0x000fc40000000000 */
[C---:B------:R-:W-:Y:S01]  /*0e50*/  LOP3.LUT R13, R4.reuse, 0xec, RZ, 0xfc, !PT ;  /* 0x000000ec040d7812 */ /* 0x040fe200078efcff */
[----:B------:R-:W-:Y:S01]  /*0e60*/  IMAD R12, R3, R6, R12 ;  /* 0x00000006030c7224 */ /* 0x000fe200078e020c */
[C---:B------:R-:W-:Y:S01]  /*0e70*/  LOP3.LUT R19, R4.reuse, 0xe8, RZ, 0xfc, !PT ;  /* 0x000000e804137812 */ /* 0x040fe200078efcff */
[----:B------:R-:W-:Y:S01]  /*0e80*/  IMAD.HI.U32 R6, R5, R14, RZ ;  /* 0x0000000e05067227 */ /* 0x000fe200078e00ff */
[----:B------:R-:W-:Y:S02]  /*0e90*/  LOP3.LUT R23, R4, 0xdc, RZ, 0xfc, !PT ;  /* 0x000000dc04177812 */ /* 0x000fe400078efcff */
[C---:B------:R-:W-:Y:S01]  /*0ea0*/  ISETP.GT.U32.AND P2, PT, R3.reuse, R12, PT ;  /* 0x0000000c0300720c */ /* 0x040fe20003f44070 */
[----:B------:R-:W-:Y:S01]  /*0eb0*/  IMAD.MOV R9, RZ, RZ, -R9 ;  /* 0x000000ffff097224 */ /* 0x000fe200078e0a09 */
[----:B------:R-:W-:Y:S01]  /*0ec0*/  IABS R20, R23 ;  /* 0x0000001700147213 */ /* 0x000fe20000000000 */
[----:B------:R-:W-:Y:S01]  /*0ed0*/  @!P0 IMAD.IADD R2, R2, 0x1, -R11 ;  /* 0x0000000102028824 */ /* 0x000fe200078e0a0b */
[----:B------:R-:W-:Y:S01]  /*0ee0*/  ISETP.GE.AND P0, PT, R16, RZ, PT ;  /* 0x000000ff1000720c */ /* 0x000fe20003f06270 */
[----:B------:R-:W-:Y:S01]  /*0ef0*/  IMAD.MOV R6, RZ, RZ, -R6 ;  /* 0x000000ffff067224 */ /* 0x000fe200078e0a06 */
[----:B0-----:R-:W-:Y:S01]  /*0f00*/  IABS R16, R13 ;  /* 0x0000000d00107213 */ /* 0x001fe20000000000 */
[----:B------:R-:W-:Y:S01]  /*0f10*/  IMAD R9, R3, R9, R10 ;  /* 0x0000000903097224 */ /* 0x000fe200078e020a */
[----:B------:R-:W-:Y:S01]  /*0f20*/  ISETP.GT.U32.AND P1, PT, R11, R2, PT ;  /* 0x000000020b00720c */ /* 0x000fe20003f24070 */
[C---:B------:R-:W-:Y:S01]  /*0f30*/  IMAD R10, R3.reuse, R6, R14 ;  /* 0x00000006030a7224 */ /* 0x040fe200078e020e */
[----:B------:R-:W-:Y:S01]  /*0f40*/  LOP3.LUT R21, R4, 0xe4, RZ, 0xfc, !PT ;  /* 0x000000e404157812 */ /* 0x000fe200078efcff */
[----:B------:R-:W-:Y:S01]  /*0f50*/  IMAD.MOV.U32 R14, RZ, RZ, R7 ;  /* 0x000000ffff0e7224 */ /* 0x000fe200078e0007 */
[----:B------:R-:W-:Y:S01]  /*0f60*/  ISETP.GT.U32.AND P5, PT, R3, R9, PT ;  /* 0x000000090300720c */ /* 0x000fe20003fa4070 */
[----:B------:R-:W-:Y:S01]  /*0f70*/  @!P2 IMAD.IADD R12, R12, 0x1, -R3 ;  /* 0x000000010c0ca824 */ /* 0x000fe200078e0a03 */
[----:B------:R-:W-:Y:S01]  /*0f80*/  LOP3.LUT R22, R4, 0xe0, RZ, 0xfc, !PT ;  /* 0x000000e004167812 */ /* 0x000fe200078efcff */
[----:B------:R-:W-:Y:S01]  /*0f90*/  IMAD.HI.U32 R6, R5, R14, RZ ;  /* 0x0000000e05067227 */ /* 0x000fe200078e00ff */
[----:B------:R-:W-:-:S02]  /*0fa0*/  ISETP.GE.AND P2, PT, R17, RZ, PT ;  /* 0x000000ff1100720c */ /* 0x000fc40003f46270 */
[C---:B------:R-:W-:Y:S01]  /*0fb0*/  ISETP.GT.U32.AND P6, PT, R3.reuse, R12, PT ;  /* 0x0000000c0300720c */ /* 0x040fe20003fc4070 */
[----:B------:R-:W-:Y:S01]  /*0fc0*/  IMAD.MOV R6, RZ, RZ, -R6 ;  /* 0x000000ffff067224 */ /* 0x000fe200078e0a06 */
[----:B------:R-:W-:Y:S01]  /*0fd0*/  LOP3.LUT R24, R4, 0xd8, RZ, 0xfc, !PT ;  /* 0x000000d804187812 */ /* 0x000fe200078efcff */
[----:B------:R-:W-:Y:S01]  /*0fe0*/  @!P1 IMAD.IADD R2, R2, 0x1, -R11 ;  /* 0x0000000102029824 */ /* 0x000fe200078e0a0b */
[C---:B------:R-:W-:Y:S01]  /*0ff0*/  ISETP.GT.U32.AND P1, PT, R3.reuse, R10, PT ;  /* 0x0000000a0300720c */ /* 0x040fe20003f24070 */
[----:B------:R-:W-:Y:S01]  /*1000*/  IMAD R11, R3, R6, R14 ;  /* 0x00000006030b7224 */ /* 0x000fe200078e020e */
[----:B------:R-:W-:Y:S01]  /*1010*/  IABS R14, R19 ;  /* 0x00000013000e7213 */ /* 0x000fe20000000000 */
[----:B------:R-:W-:Y:S01]  /*1020*/  @!P5 IMAD.IADD R9, R9, 0x1, -R3 ;  /* 0x000000010909d824 */ /* 0x000fe200078e0a03 */
[C---:B------:R-:W-:Y:S01]  /*1030*/  LOP3.LUT R25, R4.reuse, 0xc8, RZ, 0xfc, !PT ;  /* 0x000000c804197812 */ /* 0x040fe200078efcff */
[----:B------:R-:W-:Y:S01]  /*1040*/  IMAD.HI.U32 R6, R5, R16, RZ ;  /* 0x0000001005067227 */ /* 0x000fe200078e00ff */
[----:B------:R-:W-:-:S02]  /*1050*/  LOP3.LUT R27, R4, 0xc4, RZ, 0xfc, !PT ;  /* 0x000000c4041b7812 */ /* 0x000fc400078efcff */
[C---:B------:R-:W-:Y:S01]  /*1060*/  ISETP.GT.U32.AND P5, PT, R3.reuse, R9, PT ;  /* 0x000000090300720c */ /* 0x040fe20003fa4070 */
[--C-:B------:R-:W-:Y:S01]  /*1070*/  @!P6 IMAD.IADD R12, R12, 0x1, -R3.reuse ;  /* 0x000000010c0ce824 */ /* 0x100fe200078e0a03 */
[----:B------:R-:W-:Y:S01]  /*1080*/  ISETP.GT.U32.AND P6, PT, R3, R11, PT ;  /* 0x0000000b0300720c */ /* 0x000fe20003fc4070 */
[----:B------:R-:W-:Y:S01]  /*1090*/  IMAD.MOV R6, RZ, RZ, -R6 ;  /* 0x000000ffff067224 */ /* 0x000fe200078e0a06 */
[----:B------:R-:W-:Y:S01]  /*10a0*/  IABS R26, R27 ;  /* 0x0000001b001a7213 */ /* 0x000fe20000000000 */
[----:B------:R-:W-:Y:S01]  /*10b0*/  @!P1 IMAD.IADD R10, R10, 0x1, -R3 ;  /* 0x000000010a0a9824 */ /* 0x000fe200078e0a03 */
[----:B------:R-:W-:Y:S01]  /*10c0*/  LOP3.LUT R31, R4, 0xb4, RZ, 0xfc, !PT ;  /* 0x000000b4041f7812 */ /* 0x000fe200078efcff */
[----:B------:R-:W-:Y:S01]  /*10d0*/  @!P0 IMAD.MOV R2, RZ, RZ, -R2 ;  /* 0x000000ffff028224 */ /* 0x000fe200078e0a02 */
[----:B------:R-:W-:Y:S01]  /*10e0*/  ISETP.GE.AND P0, PT, R15, RZ, PT ;  /* 0x000000ff0f00720c */ /* 0x000fe20003f06270 */
[----:B------:R-:W-:Y:S01]  /*10f0*/  IMAD.HI.U32 R15, R5, R20, RZ ;  /* 0x00000014050f7227 */ /* 0x000fe200078e00ff */
[----:B------:R-:W-:-:S02]  /*1100*/  ISETP.GT.U32.AND P1, PT, R3, R10, PT ;  /* 0x0000000a0300720c */ /* 0x000fc40003f24070 */
[----:B------:R-:W-:Y:S01]  /*1110*/  @!P3 LOP3.LUT R2, RZ, R152, RZ, 0x33, !PT ;  /* 0x00000098ff02b212 */ /* 0x000fe200078e33ff */
[--C-:B------:R-:W-:Y:S01]  /*1120*/  @!P5 IMAD.IADD R9, R9, 0x1, -R3.reuse ;  /* 0x000000010909d824 */ /* 0x100fe200078e0a03 */
[----:B------:R-:W-:Y:S01]  /*1130*/  ISETP.GE.AND P5, PT, R13, RZ, PT ;  /* 0x000000ff0d00720c */ /* 0x000fe20003fa6270 */
[--C-:B------:R-:W-:Y:S01]  /*1140*/  @!P6 IMAD.IADD R11, R11, 0x1, -R3.reuse ;  /* 0x000000010b0be824 */ /* 0x100fe200078e0a03 */
[----:B------:R-:W-:Y:S01]  /*1150*/  ISETP.GE.AND P3, PT, R18, RZ, PT ;  /* 0x000000ff1200720c */ /* 0x000fe20003f66270 */
[----:B------:R-:W-:Y:S01]  /*1160*/  IMAD R13, R3, R6, R16 ;  /* 0x00000006030d7224 */ /* 0x000fe200078e0210 */
[----:B------:R-:W-:Y:S01]  /*1170*/  IABS R16, R21 ;  /* 0x0000001500107213 */ /* 0x000fe20000000000 */
[----:B------:R-:W-:Y:S01]  /*1180*/  IMAD.HI.U32 R6, R5, R14, RZ ;  /* 0x0000000e05067227 */ /* 0x000fe200078e00ff */
[C---:B------:R-:W-:Y:S02]  /*1190*/  ISETP.GT.U32.AND P6, PT, R3.reuse, R11, PT ;  /* 0x0000000b0300720c */ /* 0x040fe40003fc4070 */
[----:B------:R-:W-:Y:S01]  /*11a0*/  IABS R18, R22 ;  /* 0x0000001600127213 */ /* 0x000fe20000000000 */
[----:B------:R-:W-:Y:S01]  /*11b0*/  IMAD.MOV R6, RZ, RZ, -R6 ;  /* 0x000000ffff067224 */ /* 0x000fe200078e0a06 */
[----:B------:R-:W-:Y:S01]  /*11c0*/  IABS R30, R31 ;  /* 0x0000001f001e7213 */ /* 0x000fe20000000000 */
[----:B------:R-:W-:Y:S01]  /*11d0*/  @!P1 IMAD.IADD R10, R10, 0x1, -R3 ;  /* 0x000000010a0a9824 */ /* 0x000fe200078e0a03 */
[C---:B------:R-:W-:Y:S01]  /*11e0*/  ISETP.GT.U32.AND P1, PT, R3.reuse, R13, PT ;  /* 0x0000000d0300720c */ /* 0x040fe20003f24070 */
[----:B------:R-:W-:Y:S01]  /*11f0*/  IMAD R14, R3, R6, R14 ;  /* 0x00000006030e7224 */ /* 0x000fe200078e020e */
[C---:B------:R-:W-:Y:S01]  /*1200*/  LOP3.LUT R29, R4.reuse, 0xb8, RZ, 0xfc, !PT ;  /* 0x000000b8041d7812 */ /* 0x040fe200078efcff */
[----:B------:R-:W-:Y:S01]  /*1210*/  IMAD.MOV R17, RZ, RZ, -R15 ;  /* 0x000000ffff117224 */ /* 0x000fe200078e0a0f */
[----:B------:R-:W-:Y:S01]  /*1220*/  LOP3.LUT R33, R4, 0xa8, RZ, 0xfc, !PT ;  /* 0x000000a804217812 */ /* 0x000fe200078efcff */
[----:B------:R-:W-:Y:S01]  /*1230*/  IMAD.HI.U32 R6, R5, R16, RZ ;  /* 0x0000001005067227 */ /* 0x000fe200078e00ff */
[----:B------:R-:W-:-:S02]  /*1240*/  IABS R28, R29 ;  /* 0x0000001d001c7213 */ /* 0x000fc40000000000 */
[----:B------:R-:W-:Y:S01]  /*1250*/  IABS R32, R33 ;  /* 0x0000002100207213 */ /* 0x000fe20000000000 */
[--C-:B------:R-:W-:Y:S01]  /*1260*/  @!P6 IMAD.IADD R11, R11, 0x1, -R3.reuse ;  /* 0x000000010b0be824 */ /* 0x100fe200078e0a03 */
[C---:B------:R-:W-:Y:S01]  /*1270*/  ISETP.GT.U32.AND P6, PT, R3.reuse, R14, PT ;  /* 0x0000000e0300720c */ /* 0x040fe20003fc4070 */
[----:B------:R-:W-:Y:S01]  /*1280*/  IMAD R17, R3, R17, R20 ;  /* 0x0000001103117224 */ /* 0x000fe200078e0214 */
[C---:B------:R-:W-:Y:S01]  /*1290*/  LOP3.LUT R35, R4.reuse, 0x98, RZ, 0xfc, !PT ;  /* 0x0000009804237812 */ /* 0x040fe200078efcff */
[----:B------:R-:W-:Y:S01]  /*12a0*/  @!P1 IMAD.IADD R13, R13, 0x1, -R3 ;  /* 0x000000010d0d9824 */ /* 0x000fe200078e0a03 */
[----:B------:R-:W-:Y:S01]  /*12b0*/  ISETP.GE.AND P1, PT, R19, RZ, PT ;  /* 0x000000ff1300720c */ /* 0x000fe20003f26270 */
[----:B------:R-:W-:Y:S01]  /*12c0*/  IMAD.MOV R6, RZ, RZ, -R6 ;  /* 0x000000ffff067224 */ /* 0x000fe200078e0a06 */
[----:B------:R-:W-:Y:S01]  /*12d0*/  IABS R36, R35 ;  /* 0x0000002300247213 */ /* 0x000fe20000000000 */
[----:B------:R-:W-:Y:S01]  /*12e0*/  IMAD.HI.U32 R7, R5, R18, RZ ;  /* 0x0000001205077227 */ /* 0x000fe200078e00ff */
[----:B------:R-:W-:-:S02]  /*12f0*/  LOP3.LUT R37, R4, 0x90, RZ, 0xfc, !PT ;  /* 0x0000009004257812 */ /* 0x000fc400078efcff */
[----:B------:R-:W-:Y:S01]  /*1300*/  LOP3.LUT R39, R4, 0x8c, RZ, 0xfc, !PT ;  /* 0x0000008c04277812 */ /* 0x000fe200078efcff */
[C---:B------:R-:W-:Y:S01]  /*1310*/  IMAD R15, R3.reuse, R6, R16 ;  /* 0x00000006030f7224 */ /* 0x040fe200078e0210 */
[----:B------:R-:W-:Y:S01]  /*1320*/  IABS R6, R24 ;  /* 0x0000001800067213 */ /* 0x000fe20000000000 */
[----:B------:R-:W-:Y:S01]  /*1330*/  @!P6 IMAD.IADD R14, R14, 0x1, -R3 ;  /* 0x000000010e0ee824 */ /* 0x000fe200078e0a03 */
[C---:B------:R-:W-:Y:S01]  /*1340*/  ISETP.GT.U32.AND P6, PT, R3.reuse, R13, PT ;  /* 0x0000000d0300720c */ /* 0x040fe20003fc4070 */
[----:B------:R-:W-:Y:S01]  /*1350*/  IMAD.MOV R7, RZ, RZ, -R7 ;  /* 0x000000ffff077224 */ /* 0x000fe200078e0a07 */
[----:B------:R-:W-:Y:S01]  /*1360*/  IABS R38, R37 ;  /* 0x0000002500267213 */ /* 0x000fe20000000000 */
[----:B------:R-:W-:Y:S01]  /*1370*/  @!P4 IMAD.MOV R12, RZ, RZ, -R12 ;  /* 0x000000ffff0cc224 */ /* 0x000fe200078e0a0c */
[C---:B------:R-:W-:Y:S01]  /*1380*/  ISETP.GT.U32.AND P4, PT, R3.reuse, R15, PT ;  /* 0x0000000f0300720c */ /* 0x040fe20003f84070 */
[C---:B------:R-:W-:Y:S01]  /*1390*/  IMAD R16, R3.reuse, R7, R18 ;  /* 0x0000000703107224 */ /* 0x040fe200078e0212 */
[----:B------:R-:W-:Y:S01]  /*13a0*/  LOP3.LUT R7, R4, 0xd4, RZ, 0xfc, !PT ;  /* 0x000000d404077812 */ /* 0x000fe200078efcff */
[----:B------:R-:W-:Y:S01]  /*13b0*/  IMAD.MOV.U32 R18, RZ, RZ, R6 ;  /* 0x000000ffff127224 */ /* 0x000fe200078e0006 */
[----:B------:R-:W-:Y:S01]  /*13c0*/  IABS R40, R39 ;  /* 0x0000002700287213 */ /* 0x000fe20000000000 */
[----:B------:R-:W-:Y:S01]  /*13d0*/  @!P0 IMAD.MOV R9, RZ, RZ, -R9 ;  /* 0x000000ffff098224 */ /* 0x000fe200078e0a09 */
[----:B------:R-:W-:Y:S01]  /*13e0*/  ISETP.GT.U32.AND P0, PT, R3, R14, PT ;  /* 0x0000000e0300720c */ /* 0x000fe20003f04070 */
[----:B------:R-:W-:Y:S01]  /*13f0*/  IMAD.HI.U32 R6, R5, R18, RZ ;  /* 0x0000001205067227 */ /* 0x000fe200078e00ff */
[----:B------:R-:W-:-:S02]  /*1400*/  IABS R20, R7 ;  /* 0x0000000700147213 */ /* 0x000fc40000000000 */
[C---:B------:R-:W-:Y:S01]  /*1410*/  LOP3.LUT R41, R4.reuse, 0x80, RZ, 0xfc, !PT ;  /* 0x0000008004297812 */ /* 0x040fe200078efcff */
[----:B------:R-:W-:Y:S01]  /*1420*/  @!P6 IMAD.IADD R13, R13, 0x1, -R3 ;  /* 0x000000010d0de824 */ /* 0x000fe200078e0a03 */
[C---:B------:R-:W-:Y:S01]  /*1430*/  ISETP.GT.U32.AND P6, PT, R3.reuse, R17, PT ;  /* 0x000000110300720c */ /* 0x040fe20003fc4070 */
[----:B------:R-:W-:Y:S01]  /*1440*/  @!P2 IMAD.MOV R10, RZ, RZ, -R10 ;  /* 0x000000ffff0aa224 */ /* 0x000fe200078e0a0a */
[----:B------:R-:W-:Y:S01]  /*1450*/  ISETP.GT.U32.AND P2, PT, R3, R16, PT ;  /* 0x000000100300720c */ /* 0x000fe20003f44070 */
[----:B------:R-:W-:Y:S01]  /*1460*/  IMAD.MOV R6, RZ, RZ, -R6 ;  /* 0x000000ffff067224 */ /* 0x000fe200078e0a06 */
[C---:B------:R-:W-:Y:S01]  /*1470*/  LOP3.LUT R43, R4.reuse, 0x7c, RZ, 0xfc, !PT ;  /* 0x0000007c042b7812 */ /* 0x040fe200078efcff */
[----:B------:R-:W-:Y:S01]  /*1480*/  @!P3 IMAD.MOV R11, RZ, RZ, -R11 ;  /* 0x000000ffff0bb224 */ /* 0x000fe200078e0a0b */
[----:B------:R-:W-:Y:S01]  /*1490*/  ISETP.GE.AND P3, PT, R21, RZ, PT ;  /* 0x000000ff1500720c */ /* 0x000fe20003f66270 */
[----:B------:R-:W-:Y:S01]  /*14a0*/  IMAD R18, R3, R6, R18 ;  /* 0x0000000603127224 */ /* 0x000fe200078e0212 */
[----:B------:R-:W-:Y:S01]  /*14b0*/  LOP3.LUT R21, R4, 0xd0, RZ, 0xfc, !PT ;  /* 0x000000d004157812 */ /* 0x000fe200078efcff */
[----:B------:R-:W-:Y:S01]  /*14c0*/  IMAD.HI.U32 R6, R5, R20, RZ ;  /* 0x0000001405067227 */ /* 0x000fe200078e00ff */
[----:B------:R-:W-:-:S02]  /*14d0*/  IABS R42, R41 ;  /* 0x00000029002a7213 */ /* 0x000fc40000000000 */
[----:B------:R-:W-:Y:S01]  /*14e0*/  IABS R44, R43 ;  /* 0x0000002b002c7213 */ /* 0x000fe20000000000 */
[--C-:B------:R-:W-:Y:S01]  /*14f0*/  @!P6 IMAD.IADD R17, R17, 0x1, -R3.reuse ;  /* 0x000000011111e824 */ /* 0x100fe200078e0a03 */
[----:B------:R-:W-:Y:S01]  /*1500*/  LOP3.LUT R51, R4, 0x70, RZ, 0xfc, !PT ;  /* 0x0000007004337812 */ /* 0x000fe200078efcff */
[--C-:B------:R-:W-:Y:S01]  /*1510*/  @!P0 IMAD.IADD R14, R14, 0x1, -R3.reuse ;  /* 0x000000010e0e8824 */ /* 0x100fe200078e0a03 */
[----:B------:R-:W-:Y:S01]  /*1520*/  ISETP.GE.AND P0, PT, R22, RZ, PT ;  /* 0x000000ff1600720c */ /* 0x000fe20003f06270 */
[--C-:B------:R-:W-:Y:S01]  /*1530*/  @!P4 IMAD.IADD R15, R15, 0x1, -R3.reuse ;  /* 0x000000010f0fc824 */ /* 0x100fe200078e0a03 */
[C---:B------:R-:W-:Y:S01]  /*1540*/  ISETP.GT.U32.AND P6, PT, R3.reuse, R17, PT ;  /* 0x000000110300720c */ /* 0x040fe20003fc4070 */
[----:B------:R-:W-:Y:S01]  /*1550*/  IMAD.MOV R6, RZ, RZ, -R6 ;  /* 0x000000ffff067224 */ /* 0x000fe200078e0a06 */
[----:B------:R-:W-:Y:S01]  /*1560*/  IABS R22, R21 ;  /* 0x0000001500167213 */ /* 0x000fe20000000000 */
[----:B------:R-:W-:Y:S01]  /*1570*/  @!P2 IMAD.IADD R16, R16, 0x1, -R3 ;  /* 0x000000011010a824 */ /* 0x000fe200078e0a03 */
[C---:B------:R-:W-:Y:S01]  /*1580*/  ISETP.GT.U32.AND P2, PT, R3.reuse, R15, PT ;  /* 0x0000000f0300720c */ /* 0x040fe20003f44070 */
[----:B------:R-:W-:Y:S01]  /*1590*/  @!P1 IMAD.MOV R14, RZ, RZ, -R14 ;  /* 0x000000ffff0e9224 */ /* 0x000fe200078e0a0e */
[C---:B------:R-:W-:Y:S01]  /*15a0*/  ISETP.GT.U32.AND P1, PT, R3.reuse, R18, PT ;  /* 0x000000120300720c */ /* 0x040fe20003f24070 */
[----:B------:R-:W-:Y:S01]  /*15b0*/  IMAD R19, R3, R6, R20 ;  /* 0x0000000603137224 */ /* 0x000fe200078e0214 */
[----:B------:R-:W-:Y:S01]  /*15c0*/  ISETP.GE.AND P4, PT, R23, RZ, PT ;  /* 0x000000ff1700720c */ /* 0x000fe20003f86270 */
[----:B------:R-:W-:Y:S01]  /*15d0*/  IMAD.HI.U32 R6, R5, R22, RZ ;  /* 0x0000001605067227 */ /* 0x000fe200078e00ff */
[----:B------:R-:W-:-:S02]  /*15e0*/  LOP3.LUT R23, R4, 0xcc, RZ, 0xfc, !PT ;  /* 0x000000cc04177812 */ /* 0x000fc400078efcff */
[----:B------:R-:W-:Y:S01]  /*15f0*/  IABS R48, R51 ;  /* 0x0000003300307213 */ /* 0x000fe20000000000 */
[----:B------:R-:W-:Y:S01]  /*1600*/  @!P6 IMAD.IADD R17, R17, 0x1, -R3 ;  /* 0x000000011111e824 */ /* 0x000fe200078e0a03 */
[C---:B------:R-:W-:Y:S01]  /*1610*/  ISETP.GT.U32.AND P6, PT, R3.reuse, R19, PT ;  /* 0x000000130300720c */ /* 0x040fe20003fc4070 */
[----:B------:R-:W-:Y:S01]  /*1620*/  @!P5 IMAD.MOV R13, RZ, RZ, -R13 ;  /* 0x000000ffff0dd224 */ /* 0x000fe200078e0a0d */
[----:B------:R-:W-:Y:S01]  /*1630*/  ISETP.GT.U32.AND P5, PT, R3, R16, PT ;  /* 0x000000100300720c */ /* 0x000fe20003fa4070 */
[----:B------:R-:W-:Y:S01]  /*1640*/  IMAD.MOV R6, RZ, RZ, -R6 ;  /* 0x000000ffff067224 */ /* 0x000fe200078e0a06 */
[----:B------:R-:W-:Y:S01]  /*1650*/  LOP3.LUT R49, R4, 0x74, RZ, 0xfc, !PT ;  /* 0x0000007404317812 */ /* 0x000fe200078efcff */
[--C-:B------:R-:W-:Y:S01]  /*1660*/  @!P2 IMAD.IADD R15, R15, 0x1, -R3.reuse ;  /* 0x000000010f0fa824 */ /* 0x100fe200078e0a03 */
[----:B------:R-:W-:Y:S01]  /*1670*/  ISETP.GE.AND P2, PT, R24, RZ, PT ;  /* 0x000000ff1800720c */ /* 0x000fe20003f46270 */
[----:B------:R-:W-:Y:S01]  /*1680*/  @!P1 IMAD.IADD R18, R18, 0x1, -R3 ;  /* 0x0000000112129824 */ /* 0x000fe200078e0a03 */
[----:B------:R-:W-:Y:S01]  /*1690*/  IABS R24, R23 ;  /* 0x0000001700187213 */ /* 0x000fe20000000000 */
[----:B------:R-:W-:Y:S01]  /*16a0*/  IMAD R20, R3, R6, R22 ;  /* 0x0000000603147224 */ /* 0x000fe200078e0216 */
[----:B------:R-:W-:Y:S01]  /*16b0*/  IABS R22, R25 ;  /* 0x0000001900167213 */ /* 0x000fe20000000000 */
[----:B------:R-:W-:Y:S01]  /*16c0*/  @!P3 IMAD.MOV R15, RZ, RZ, -R15 ;  /* 0x000000ffff0fb224 */ /* 0x000fe200078e0a0f */
[----:B------:R-:W-:Y:S01]  /*16d0*/  ISETP.GE.AND P1, PT, R21, RZ, PT ;  /* 0x000000ff1500720c */ /* 0x000fe20003f26270 */
[--C-:B------:R-:W-:Y:S01]  /*16e0*/  @!P6 IMAD.IADD R19, R19, 0x1, -R3.reuse ;  /* 0x000000011313e824 */ /* 0x100fe200078e0a03 */
[C---:B------:R-:W-:Y:S01]  /*16f0*/  ISETP.GT.U32.AND P6, PT, R3.reuse, R18, PT ;  /* 0x000000120300720c */ /* 0x040fe20003fc4070 */
[----:B------:R-:W-:Y:S01]  /*1700*/  @!P5 IMAD.IADD R16, R16, 0x1, -R3 ;  /* 0x000000011010d824 */ /* 0x000fe200078e0a03 */
[----:B------:R-:W-:Y:S01]  /*1710*/  ISETP.GT.U32.AND P3, PT, R3, R20, PT ;  /* 0x000000140300720c */ /* 0x000fe20003f64070 */
[----:B------:R-:W-:Y:S01]  /*1720*/  IMAD.HI.U32 R6, R5, R24, RZ ;  /* 0x0000001805067227 */ /* 0x000fe200078e00ff */
[----:B------:R-:W-:-:S02]  /*1730*/  ISETP.GE.AND P5, PT, R7, RZ, PT ;  /* 0x000000ff0700720c */ /* 0x000fc40003fa6270 */
[C---:B------:R-:W-:Y:S01]  /*1740*/  LOP3.LUT R53, R4.reuse, 0x6c, RZ, 0xfc, !PT ;  /* 0x0000006c04357812 */ /* 0x040fe200078efcff */
[----:B------:R-:W-:Y:S01]  /*1750*/  @!P0 IMAD.MOV R16, RZ, RZ, -R16 ;  /* 0x000000ffff108224 */ /* 0x000fe200078e0a10 */
[----:B------:R-:W-:Y:S01]  /*1760*/  ISETP.GT.U32.AND P0, PT, R3, R19, PT ;  /* 0x000000130300720c */ /* 0x000fe20003f04070 */
[----:B------:R-:W-:Y:S01]  /*1770*/  IMAD.MOV R6, RZ, RZ, -R6 ;  /* 0x000000ffff067224 */ /* 0x000fe200078e0a06 */
[----:B------:R-:W-:Y:S01]  /*1780*/  IABS R46, R49 ;  /* 0x00000031002e7213 */ /* 0x000fe20000000000 */
[----:B------:R-:W-:Y:S01]  /*1790*/  IMAD.HI.U32 R7, R5, R26, RZ ;  /* 0x0000001a05077227 */ /* 0x000fe200078e00ff */
[----:B------:R-:W-:Y:S02]  /*17a0*/  IABS R50, R53 ;  /* 0x0000003500327213 */ /* 0x000fe40000000000 */
[----:B------:R-:W-:Y:S01]  /*17b0*/  LOP3.LUT R55, R4, 0x60, RZ, 0xfc, !PT ;  /* 0x0000006004377812 */ /* 0x000fe200078efcff */
[--C-:B------:R-:W-:Y:S01]  /*17c0*/  @!P6 IMAD.IADD R18, R18, 0x1, -R3.reuse ;  /* 0x000000011212e824 */ /* 0x100fe200078e0a03 */
[----:B------:R-:W-:Y:S01]  /*17d0*/  LOP3.LUT R57, R4, 0x5c, RZ, 0xfc, !PT ;  /* 0x0000005c04397812 */ /* 0x000fe200078efcff */
[----:B------:R-:W-:Y:S01]  /*17e0*/  @!P3 IMAD.IADD R20, R20, 0x1, -R3 ;  /* 0x000000011414b824 */ /* 0x000fe200078e0a03 */
[----:B------:R-:W-:Y:S01]  /*17f0*/  ISETP.GE.AND P3, PT, R27, RZ, PT ;  /* 0x000000ff1b00720c */ /* 0x000fe20003f66270 */
[C---:B------:R-:W-:Y:S01]  /*1800*/  IMAD R21, R3.reuse, R6, R24 ;  /* 0x0000000603157224 */ /* 0x040fe200078e0218 */
[----:B------:R-:W-:Y:S01]  /*1810*/  LOP3.LUT R27, R4, 0xbc, RZ, 0xfc, !PT ;  /* 0x000000bc041b7812 */ /* 0x000fe200078efcff */
[----:B------:R-:W-:Y:S01]  /*1820*/  @!P2 IMAD.MOV R18, RZ, RZ, -R18 ;  /* 0x000000ffff12a224 */ /* 0x000fe200078e0a12 */
[----:B------:R-:W-:Y:S01]  /*1830*/  ISETP.GT.U32.AND P2, PT, R3, R20, PT ;  /* 0x000000140300720c */ /* 0x000fe20003f44070 */
[----:B------:R-:W-:Y:S01]  /*1840*/  IMAD.HI.U32 R6, R5, R22, RZ ;  /* 0x0000001605067227 */ /* 0x000fe200078e00ff */
[----:B------:R-:W-:-:S02]  /*1850*/  ISETP.GT.U32.AND P6, PT, R3, R21, PT ;  /* 0x000000150300720c */ /* 0x000fc40003fc4070 */
[----:B------:R-:W-:Y:S01]  /*1860*/  IABS R52, R57 ;  /* 0x0000003900347213 */ /* 0x000fe20000000000 */
[----:B------:R-:W-:Y:S01]  /*1870*/  @!P0 IMAD.IADD R19, R19, 0x1, -R3 ;  /* 0x0000000113138824 */ /* 0x000fe200078e0a03 */
[----:B------:R-:W-:Y:S01]  /*1880*/  ISETP.GE.AND P0, PT, R25, RZ, PT ;  /* 0x000000ff1900720c */ /* 0x000fe20003f06270 */
[----:B------:R-:W-:Y:S01]  /*1890*/  IMAD.MOV R6, RZ, RZ, -R6 ;  /* 0x000000ffff067224 */ /* 0x000fe200078e0a06 */
[C---:B------:R-:W-:Y:S01]  /*18a0*/  LOP3.LUT R25, R4.reuse, 0xc0, RZ, 0xfc, !PT ;  /* 0x000000c004197812 */ /* 0x040fe200078efcff */
[----:B------:R-:W-:Y:S01]  /*18b0*/  IMAD.MOV R7, RZ, RZ, -R7 ;  /* 0x000000ffff077224 */ /* 0x000fe200078e0a07 */
[----:B------:R-:W-:Y:S01]  /*18c0*/  LOP3.LUT R59, R4, 0x30, RZ, 0xfc, !PT ;  /* 0x00000030043b7812 */ /* 0x000fe200078efcff */
[----:B------:R-:W-:Y:S01]  /*18d0*/  @!P4 IMAD.MOV R17, RZ, RZ, -R17 ;  /* 0x000000ffff11c224 */ /* 0x000fe200078e0a11 */
[----:B------:R-:W-:Y:S01]  /*18e0*/  ISETP.GE.AND P4, PT, R23, RZ, PT ;  /* 0x000000ff1700720c */ /* 0x000fe20003f86270 */
[C---:B------:R-:W-:Y:S01]  /*18f0*/  IMAD R22, R3.reuse, R6, R22 ;  /* 0x0000000603167224 */ /* 0x040fe200078e0216 */
[----:B------:R-:W-:Y:S01]  /*1900*/  IABS R24, R25 ;  /* 0x0000001900187213 */ /* 0x000fe20000000000 */
[C---:B------:R-:W-:Y:S01]  /*1910*/  IMAD R23, R3.reuse, R7, R26 ;  /* 0x0000000703177224 */ /* 0x040fe200078e021a */
[----:B------:R-:W-:Y:S01]  /*1920*/  IABS R26, R27 ;  /* 0x0000001b001a7213 */ /* 0x000fe20000000000 */
[----:B------:R-:W-:Y:S01]  /*1930*/  @!P5 IMAD.MOV R19, RZ, RZ, -R19 ;  /* 0x000000ffff13d224 */ /* 0x000fe200078e0a13 */
[C---:B------:R-:W-:Y:S01]  /*1940*/  ISETP.GT.U32.AND P5, PT, R3.reuse, R22, PT ;  /* 0x000000160300720c */ /* 0x040fe20003fa4070 */
[----:B------:R-:W-:Y:S01]  /*1950*/  @!P2 IMAD.IADD R20, R20, 0x1, -R3 ;  /* 0x000000011414a824 */ /* 0x000fe200078e0a03 */
[----:B------:R-:W-:Y:S01]  /*1960*/  ISETP.GT.U32.AND P2, PT, R3, R23, PT ;  /* 0x000000170300720c */ /* 0x000fe20003f44070 */
[----:B------:R-:W-:Y:S01]  /*1970*/  IMAD.HI.U32 R6, R5, R24, RZ ;  /* 0x0000001805067227 */ /* 0x000fe200078e00ff */
[----:B------:R-:W-:-:S02]  /*1980*/  IABS R70, R59 ;  /* 0x0000003b00467213 */ /* 0x000fc40000000000 */
[C---:B------:R-:W-:Y:S01]  /*1990*/  LOP3.LUT R63, R4.reuse, 0x28, RZ, 0xfc, !PT ;  /* 0x00000028043f7812 */ /* 0x040fe200078efcff */
[--C-:B------:R-:W-:Y:S01]  /*19a0*/  @!P6 IMAD.IADD R21, R21, 0x1, -R3.reuse ;  /* 0x000000011515e824 */ /* 0x100fe200078e0a03 */
[----:B------:R-:W-:Y:S01]  /*19b0*/  LOP3.LUT R67, R4, 0x20, RZ, 0xfc, !PT ;  /* 0x0000002004437812 */ /* 0x000fe200078efcff */
[----:B------:R-:W-:Y:S01]  /*19c0*/  IMAD.MOV R6, RZ, RZ, -R6 ;  /* 0x000000ffff067224 */ /* 0x000fe200078e0a06 */
[----:B------:R-:W-:Y:S01]  /*19d0*/  IABS R74, R63 ;  /* 0x0000003f004a7213 */ /* 0x000fe20000000000 */
[----:B------:R-:W-:Y:S01]  /*19e0*/  @!P1 IMAD.MOV R20, RZ, RZ, -R20 ;  /* 0x000000ffff149224 */ /* 0x000fe200078e0a14 */
[C---:B------:R-:W-:Y:S01]  /*19f0*/  ISETP.GT.U32.AND P6, PT, R3.reuse, R21, PT ;  /* 0x000000150300720c */ /* 0x040fe20003fc4070 */
[----:B------:R-:W-:Y:S01]  /*1a00*/  IMAD R24, R3, R6, R24 ;  /* 0x0000000603187224 */ /* 0x000fe200078e0218 */
[----:B------:R-:W-:Y:S01]  /*1a10*/  IABS R78, R67 ;  /* 0x00000043004e7213 */ /* 0x000fe20000000000 */
[--C-:B------:R-:W-:Y:S01]  /*1a20*/  @!P5 IMAD.IADD R22, R22, 0x1, -R3.reuse ;  /* 0x000000011616d824 */ /* 0x100fe200078e0a03 */
[----:B------:R-:W-:Y:S01]  /*1a30*/  LOP3.LUT R61, R4, 0x2c, RZ, 0xfc, !PT ;  /* 0x0000002c043d7812 */ /* 0x000fe200078efcff */
[----:B------:R-:W-:Y:S01]  /*1a40*/  @!P2 IMAD.IADD R23, R23, 0x1, -R3 ;  /* 0x000000011717a824 */ /* 0x000fe200078e0a03 */
[----:B------:R-:W-:Y:S01]  /*1a50*/  ISETP.GT.U32.AND P5, PT, R3, R24, PT ;  /* 0x000000180300720c */ /* 0x000fe20003fa4070 */
[----:B------:R-:W-:Y:S01]  /*1a60*/  IMAD.HI.U32 R6, R5, R26, RZ ;  /* 0x0000001a05067227 */ /* 0x000fe200078e00ff */
[----:B------:R-:W-:-:S02]  /*1a70*/  ISETP.GT.U32.AND P2, PT, R3, R22, PT ;  /* 0x000000160300720c */ /* 0x000fc40003f44070 */
[----:B------:R-:W-:Y:S01]  /*1a80*/  ISETP.GT.U32.AND P1, PT, R3, R23, PT ;  /* 0x000000170300720c */ /* 0x000fe20003f24070 */
[----:B------:R-:W-:Y:S01]  /*1a90*/  IMAD.HI.U32 R7, R5, R28, RZ ;  /* 0x0000001c05077227 */ /* 0x000fe200078e00ff */
[C---:B------:R-:W-:Y:S02]  /*1aa0*/  LOP3.LUT R65, R4.reuse, 0x24, RZ, 0xfc, !PT ;  /* 0x0000002404417812 */ /* 0x040fe400078efcff */
[----:B------:R-:W-:Y:S01]  /*1ab0*/  IABS R72, R61 ;  /* 0x0000003d00487213 */ /* 0x000fe20000000000 */
[----:B------:R-:W-:Y:S01]  /*1ac0*/  @!P6 IMAD.IADD R21, R21, 0x1, -R3 ;  /* 0x000000011515e824 */ /* 0x000fe200078e0a03 */
[----:B------:R-:W-:Y:S01]  /*1ad0*/  ISETP.GE.AND P6, PT, R25, RZ, PT ;  /* 0x000000ff1900720c */ /* 0x000fe20003fc6270 */
[----:B------:R-:W-:Y:S01]  /*1ae0*/  IMAD.HI.U32 R25, R5, R30, RZ ;  /* 0x0000001e05197227 */ /* 0x000fe200078e00ff */
[----:B------:R-:W-:Y:S02]  /*1af0*/  IABS R76, R65 ;  /* 0x00000041004c7213 */ /* 0x000fe40000000000 */
[----:B------:R-:W-:Y:S01]  /*1b00*/  LOP3.LUT R69, R4, 0x1c, RZ, 0xfc, !PT ;  /* 0x0000001c04457812 */ /* 0x000fe200078efcff */
[----:B------:R-:W-:Y:S01]  /*1b10*/  @!P4 IMAD.MOV R21, RZ, RZ, -R21 ;  /* 0x000000ffff15c224 */ /* 0x000fe200078e0a15 */
[----:B------:R-:W-:Y:S01]  /*1b20*/  ISETP.GE.AND P4, PT, R27, RZ, PT ;  /* 0x000000ff1b00720c */ /* 0x000fe20003f86270 */
[----:B------:R-:W-:Y:S01]  /*1b30*/  @!P5 IMAD.IADD R24, R24, 0x1, -R3 ;  /* 0x000000011818d824 */ /* 0x000fe200078e0a03 */
[----:B------:R-:W-:Y:S01]  /*1b40*/  IABS R80, R69 ;  /* 0x0000004500507213 */ /* 0x000fe20000000000 */
[----:B------:R-:W-:Y:S01]  /*1b50*/  IMAD.MOV R27, RZ, RZ, -R25 ;  /* 0x000000ffff1b7224 */ /* 0x000fe200078e0a19 */
[C---:B------:R-:W-:Y:S01]  /*1b60*/  LOP3.LUT R71, R4.reuse, 0x18, RZ, 0xfc, !PT ;  /* 0x0000001804477812 */ /* 0x040fe200078efcff */
[----:B------:R-:W-:Y:S01]  /*1b70*/  IMAD.MOV R6, RZ, RZ, -R6 ;  /* 0x000000ffff067224 */ /* 0x000fe200078e0a06 */
[C---:B------:R-:W-:Y:S01]  /*1b80*/  ISETP.GT.U32.AND P5, PT, R3.reuse, R24, PT ;  /* 0x000000180300720c */ /* 0x040fe20003fa4070 */
[----:B------:R-:W-:Y:S01]  /*1b90*/  IMAD R27, R3, R27, R30 ;  /* 0x0000001b031b7224 */ /* 0x000fe200078e021e */
[C---:B------:R-:W-:Y:S01]  /*1ba0*/  LOP3.LUT R73, R4.reuse, 0x14, RZ, 0xfc, !PT ;  /* 0x0000001404497812 */ /* 0x040fe200078efcff */
[----:B------:R-:W-:Y:S01]  /*1bb0*/  @!P1 IMAD.IADD R23, R23, 0x1, -R3 ;  /* 0x0000000117179824 */ /* 0x000fe200078e0a03 */
[----:B------:R-:W-:Y:S01]  /*1bc0*/  IABS R82, R71 ;  /* 0x0000004700527213 */ /* 0x000fe20000000000 */
[----:B------:R-:W-:Y:S01]  /*1bd0*/  IMAD.MOV R7, RZ, RZ, -R7 ;  /* 0x000000ffff077224 */ /* 0x000fe200078e0a07 */
[----:B------:R-:W-:Y:S01]  /*1be0*/  IABS R84, R73 ;  /* 0x0000004900547213 */ /* 0x000fe20000000000 */
[C---:B------:R-:W-:Y:S01]  /*1bf0*/  IMAD R25, R3.reuse, R6, R26 ;  /* 0x0000000603197224 */ /* 0x040fe200078e021a */
[C---:B------:R-:W-:Y:S01]  /*1c00*/  LOP3.LUT R75, R4.reuse, 0x8, RZ, 0xfc, !PT ;  /* 0x00000008044b7812 */ /* 0x040fe200078efcff */
[----:B------:R-:W-:Y:S01]  /*1c10*/  @!P3 IMAD.MOV R23, RZ, RZ, -R23 ;  /* 0x000000ffff17b224 */ /* 0x000fe200078e0a17 */
[C---:B------:R-:W-:Y:S01]  /*1c20*/  ISETP.GT.U32.AND P3, PT, R3.reuse, R27, PT ;  /* 0x0000001b0300720c */ /* 0x040fe20003f64070 */
[C---:B------:R-:W-:Y:S01]  /*1c30*/  IMAD R26, R3.reuse, R7, R28 ;  /* 0x00000007031a7224 */ /* 0x040fe200078e021c */
[----:B------:R-:W-:Y:S01]  /*1c40*/  LOP3.LUT R7, R4, 0xb0, RZ, 0xfc, !PT ;  /* 0x000000b004077812 */ /* 0x000fe200078efcff */
[--C-:B------:R-:W-:Y:S01]  /*1c50*/  @!P2 IMAD.IADD R22, R22, 0x1, -R3.reuse ;  /* 0x000000011616a824 */ /* 0x100fe200078e0a03 */
[----:B------:R-:W-:Y:S01]  /*1c60*/  ISETP.GT.U32.AND P2, PT, R3, R25, PT ;  /* 0x000000190300720c */ /* 0x000fe20003f44070 */
[----:B------:R-:W-:Y:S01]  /*1c70*/  @!P5 IMAD.IADD R24, R24, 0x1, -R3 ;  /* 0x000000011818d824 */ /* 0x000fe200078e0a03 */
[----:B------:R-:W-:Y:S01]  /*1c80*/  IABS R28, R7 ;  /* 0x00000007001c7213 */ /* 0x000fe20000000000 */
[----:B------:R-:W-:Y:S01]  /*1c90*/  @!P0 IMAD.MOV R22, RZ, RZ, -R22 ;  /* 0x000000ffff168224 */ /* 0x000fe200078e0a16 */
[----:B------:R-:W-:Y:S01]  /*1ca0*/  ISETP.GE.AND P5, PT, R31, RZ, PT ;  /* 0x000000ff1f00720c */ /* 0x000fe20003fa6270 */
[----:B------:R-:W-:Y:S01]  /*1cb0*/  @!P6 IMAD.MOV R24, RZ, RZ, -R24 ;  /* 0x000000ffff18e224 */ /* 0x000fe200078e0a18 */
[----:B------:R-:W-:Y:S01]  /*1cc0*/  LOP3.LUT R31, R4, 0xac, RZ, 0xfc, !PT ;  /* 0x000000ac041f7812 */ /* 0x000fe200078efcff */
[----:B------:R-:W-:Y:S01]  /*1cd0*/  IMAD.HI.U32 R6, R5, R28, RZ ;  /* 0x0000001c05067227 */ /* 0x000fe200078e00ff */
[----:B------:R-:W-:-:S02]  /*1ce0*/  ISETP.GT.U32.AND P1, PT, R3, R26, PT ;  /* 0x0000001a0300720c */ /* 0x000fc40003f24070 */
[----:B------:R-:W-:Y:S01]  /*1cf0*/  IABS R30, R31 ;  /* 0x0000001f001e7213 */ /* 0x000fe20000000000 */
[--C-:B------:R-:W-:Y:S01]  /*1d00*/  @!P3 IMAD.IADD R27, R27, 0x1, -R3.reuse ;  /* 0x000000011b1bb824 */ /* 0x100fe200078e0a03 */
[----:B------:R-:W-:Y:S01]  /*1d10*/  ISETP.GE.AND P0, PT, R29, RZ, PT ;  /* 0x000000ff1d00720c */ /* 0x000fe20003f06270 */
[----:B------:R-:W-:Y:S01]  /*1d20*/  IMAD.MOV R6, RZ, RZ, -R6 ;  /* 0x000000ffff067224 */ /* 0x000fe200078e0a06 */
[----:B------:R-:W-:Y:S01]  /*1d30*/  LOP3.LUT R77, R4, 0x4, RZ, 0xfc, !PT ;  /* 0x00000004044d7812 */ /* 0x000fe200078efcff */
[----:B------:R-:W-:Y:S01]  /*1d40*/  @!P2 IMAD.IADD R25, R25, 0x1, -R3 ;  /* 0x000000011919a824 */ /* 0x000fe200078e0a03 */
[C---:B------:R-:W-:Y:S01]  /*1d50*/  ISETP.GT.U32.AND P3, PT, R3.reuse, R27, PT ;  /* 0x0000001b0300720c */ /* 0x040fe20003f64070 */
[----:B------:R-:W-:Y:S01]  /*1d60*/  IMAD R28, R3, R6, R28 ;  /* 0x00000006031c7224 */ /* 0x000fe200078e021c */
[----:B------:R-:W-:Y:S01]  /*1d70*/  IABS R88, R75 ;  /* 0x0000004b00587213 */ /* 0x000fe20000000000 */
[----:B------:R-:W-:Y:S01]  /*1d80*/  IMAD.HI.U32 R6, R5, R30, RZ ;  /* 0x0000001e05067227 */ /* 0x000fe200078e00ff */
[----:B------:R-:W-:-:S02]  /*1d90*/  ISETP.GT.U32.AND P2, PT, R3, R25, PT ;  /* 0x000000190300720c */ /* 0x000fc40003f44070 */
[C---:B------:R-:W-:Y:S01]  /*1da0*/  ISETP.GT.U32.AND P6, PT, R3.reuse, R28, PT ;  /* 0x0000001c0300720c */ /* 0x040fe20003fc4070 */
[----:B------:R-:W-:Y:S01]  /*1db0*/  IMAD.MOV R29, RZ, RZ, -R6 ;  /* 0x000000ffff1d7224 */ /* 0x000fe200078e0a06 */
[----:B------:R-:W-:Y:S01]  /*1dc0*/  IABS R90, R77 ;  /* 0x0000004d005a7213 */ /* 0x000fe20000000000 */
[--C-:B------:R-:W-:Y:S01]  /*1dd0*/  @!P1 IMAD.IADD R26, R26, 0x1, -R3.reuse ;  /* 0x000000011a1a9824 */ /* 0x100fe200078e0a03 */
[----:B------:R-:W-:Y:S01]  /*1de0*/  IABS R92, R4 ;  /* 0x00000004005c7213 */ /* 0x000fe20000000000 */
[----:B------:R-:W-:Y:S01]  /*1df0*/  IMAD R29, R3, R29, R30 ;  /* 0x0000001d031d7224 */ /* 0x000fe200078e021e */
[----:B------:R-:W-:Y:S01]  /*1e00*/  SHF.R.S32.HI R236, RZ, 0x6, R236 ;  /* 0x00000006ffec7819 */ /* 0x000fe200000114ec */
[----:B------:R-:W-:Y:S01]  /*1e10*/  @!P3 IMAD.IADD R27, R27, 0x1, -R3 ;  /* 0x000000011b1bb824 */ /* 0x000fe200078e0a03 */
[----:B------:R-:W-:Y:S01]  /*1e20*/  ISETP.GT.U32.AND P1, PT, R3, R26, PT ;  /* 0x0000001a0300720c */ /* 0x000fe20003f24070 */
[----:B------:R-:W-:Y:S01]  /*1e30*/  IMAD.HI.U32 R6, R5, R32, RZ ;  /* 0x0000002005067227 */ /* 0x000fe200078e00ff */
[----:B------:R-:W-:-:S03]  /*1e40*/  ISETP.GT.U32.AND P3, PT, R3, R29, PT ;  /* 0x0000001d0300720c */ /* 0x000fc60003f64070 */
[----:B------:R-:W-:Y:S02]  /*1e50*/  IMAD.MOV R6, RZ, RZ, -R6 ;  /* 0x000000ffff067224 */ /* 0x000fe400078e0a06 */
[----:B------:R-:W-:Y:S01]  /*1e60*/  @!P2 IMAD.IADD R25, R25, 0x1, -R3 ;  /* 0x000000011919a824 */ /* 0x000fe200078e0a03 */
[----:B------:R-:W-:Y:S01]  /*1e70*/  ISETP.GE.AND P2, PT, R7, RZ, PT ;  /* 0x000000ff0700720c */ /* 0x000fe20003f46270 */
[----:B------:R-:W-:Y:S01]  /*1e80*/  IMAD R30, R3, R6, R32 ;  /* 0x00000006031e7224 */ /* 0x000fe200078e0220 */
[----:B------:R-:W-:Y:S01]  /*1e90*/  LOP3.LUT R7, R4, 0xa4, RZ, 0xfc, !PT ;  /* 0x000000a404077812 */ /* 0x000fe200078efcff */
[----:B------:R-:W-:Y:S02]  /*1ea0*/  @!P5 IMAD.MOV R27, RZ, RZ, -R27 ;  /* 0x000000ffff1bd224 */ /* 0x000fe400078e0a1b */
[--C-:B------:R-:W-:Y:S01]  /*1eb0*/  @!P6 IMAD.IADD R28, R28, 0x1, -R3.reuse ;  /* 0x000000011c1ce824 */ /* 0x100fe200078e0a03 */
[----:B------:R-:W-:Y:S01]  /*1ec0*/  IABS R34, R7 ;  /* 0x0000000700227213 */ /* 0x000fe20000000000 */
[--C-:B------:R-:W-:Y:S01]  /*1ed0*/  @!P3 IMAD.IADD R29, R29, 0x1, -R3.reuse ;  /* 0x000000011d1db824 */ /* 0x100fe200078e0a03 */
[----:B------:R-:W-:Y:S01]  /*1ee0*/  ISETP.GT.U32.AND P5, PT, R3, R30, PT ;  /* 0x0000001e0300720c */ /* 0x000fe20003fa4070 */
[----:B------:R-:W-:Y:S01]  /*1ef0*/  @!P1 IMAD.IADD R26, R26, 0x1, -R3 ;  /* 0x000000011a1a9824 */ /* 0x000fe200078e0a03 */
[----:B------:R-:W-:Y:S01]  /*1f00*/  ISETP.GE.AND P1, PT, R31, RZ, PT ;  /* 0x000000ff1f00720c */ /* 0x000fe20003f26270 */
[----:B------:R-:W-:Y:S01]  /*1f10*/  IMAD.HI.U32 R6, R5, R34, RZ ;  /* 0x0000002205067227 */ /* 0x000fe200078e00ff */
[----:B------:R-:W-:-:S02]  /*1f20*/  ISETP.GT.U32.AND P3, PT, R3, R29, PT ;  /* 0x0000001d0300720c */ /* 0x000fc40003f64070 */
[----:B------:R-:W-:Y:S01]  /*1f30*/  ISETP.GE.AND P6, PT, R33, RZ, PT ;  /* 0x000000ff2100720c */ /* 0x000fe20003fc6270 */
[----:B------:R-:W-:Y:S01]  /*1f40*/  @!P4 IMAD.MOV R25, RZ, RZ, -R25 ;  /* 0x000000ffff19c224 */ /* 0x000fe200078e0a19 */
[----:B------:R-:W-:Y:S01]  /*1f50*/  ISETP.GT.U32.AND P4, PT, R3, R28, PT ;  /* 0x0000001c0300720c */ /* 0x000fe20003f84070 */
[----:B------:R-:W-:Y:S01]  /*1f60*/  @!P0 IMAD.MOV R26, RZ, RZ, -R26 ;  /* 0x000000ffff1a8224 */ /* 0x000fe200078e0a1a */
[----:B------:R-:W-:Y:S01]  /*1f70*/  ISETP.GE.AND P0, PT, R7, RZ, PT ;  /* 0x000000ff0700720c */ /* 0x000fe20003f06270 */
[----:B------:R-:W-:Y:S01]  /*1f80*/  IMAD.MOV R6, RZ, RZ, -R6 ;  /* 0x000000ffff067224 */ /* 0x000fe200078e0a06 */
[----:B------:R-:W-:Y:S01]  /*1f90*/  LOP3.LUT R7, R4, 0xa0, RZ, 0xfc, !PT ;  /* 0x000000a004077812 */ /* 0x000fe200078efcff */
[--C-:B------:R-:W-:Y:S01]  /*1fa0*/  @!P5 IMAD.IADD R30, R30, 0x1, -R3.reuse ;  /* 0x000000011e1ed824 */ /* 0x100fe200078e0a03 */
[----:B------:R-:W-:Y:S01]  /*1fb0*/  LOP3.LUT R33, R4, 0x9c, RZ, 0xfc, !PT ;  /* 0x0000009c04217812 */ /* 0x000fe200078efcff */
[----:B------:R-:W-:Y:S01]  /*1fc0*/  IMAD R31, R3, R6, R34 ;  /* 0x00000006031f7224 */ /* 0x000fe200078e0222 */
[----:B------:R-:W-:Y:S01]  /*1fd0*/  IABS R32, R7 ;  /* 0x0000000700207213 */ /* 0x000fe20000000000 */
[----:B------:R-:W-:Y:S01]  /*1fe0*/  @!P3 IMAD.IADD R29, R29, 0x1, -R3 ;  /* 0x000000011d1db824 */ /* 0x000fe200078e0a03 */
[----:B------:R-:W-:Y:S01]  /*1ff0*/  IABS R34, R33 ;  /* 0x0000002100227213 */ /* 0x000fe20000000000 */
[----:B------:R-:W-:Y:S01]  /*2000*/  IMAD R2, R2, UR4, RZ ;  /* 0x0000000402027c24 */ /* 0x000fe2000f8e02ff */
[----:B------:R-:W-:Y:S01]  /*2010*/  ISETP.GT.U32.AND P5, PT, R3, R30, PT ;  /* 0x0000001e0300720c */ /* 0x000fe20003fa4070 */
[----:B------:R-:W-:Y:S01]  /*2020*/  IMAD.HI.U32 R6, R5, R32, RZ ;  /* 0x0000002005067227 */ /* 0x000fe200078e00ff */
[----:B------:R-:W-:Y:S01]  /*2030*/  ISETP.GT.U32.AND P3, PT, R3, R31, PT ;  /* 0x0000001f0300720c */ /* 0x000fe20003f64070 */
[----:B------:R-:W-:-:S02]  /*2040*/  ULDC UR4, c[0x0][0x240] ;  /* 0x0000900000047ab9 */ /* 0x000fc40000000800 */
[----:B------:R-:W-:Y:S01]  /*2050*/  @!P4 IMAD.IADD R28, R28, 0x1, -R3 ;  /* 0x000000011c1cc824 */ /* 0x000fe200078e0a03 */
[----:B------:R-:W-:Y:S01]  /*2060*/  ISETP.GE.AND P4, PT, R7, RZ, PT ;  /* 0x000000ff0700720c */ /* 0x000fe20003f86270 */
[----:B------:R-:W-:Y:S02]  /*2070*/  IMAD.MOV R7, RZ, RZ, -R6 ;  /* 0x000000ffff077224 */ /* 0x000fe400078e0a06 */
[----:B------:R-:W-:-:S04]  /*2080*/  IMAD.HI.U32 R6, R5, R34, RZ ;  /* 0x0000002205067227 */ /* 0x000fc800078e00ff */
[----:B------:R-:W-:Y:S01]  /*2090*/  @!P2 IMAD.MOV R28, RZ, RZ, -R28 ;  /* 0x000000ffff1ca224 */ /* 0x000fe200078e0a1c */
[----:B------:R-:W-:Y:S01]  /*20a0*/  ISETP.GE.AND P2, PT, R33, RZ, PT ;  /* 0x000000ff2100720c */ /* 0x000fe20003f46270 */
[----:B------:R-:W-:Y:S02]  /*20b0*/  IMAD.MOV R33, RZ, RZ, -R6 ;  /* 0x000000ffff217224 */ /* 0x000fe400078e0a06 */
[--C-:B------:R-:W-:Y:S02]  /*20c0*/  @!P5 IMAD.IADD R30, R30, 0x1, -R3.reuse ;  /* 0x000000011e1ed824 */ /* 0x100fe400078e0a03 */
[----:B------:R-:W-:Y:S02]  /*20d0*/  @!P3 IMAD.IADD R31, R31, 0x1, -R3 ;  /* 0x000000011f1fb824 */ /* 0x000fe400078e0a03 */
[C---:B------:R-:W-:Y:S02]  /*20e0*/  IMAD R33, R3.reuse, R33, R34 ;  /* 0x0000002103217224 */ /* 0x040fe400078e0222 */
[----:B------:R-:W-:Y:S01]  /*20f0*/  @!P6 IMAD.MOV R30, RZ, RZ, -R30 ;  /* 0x000000ffff1ee224 */ /* 0x000fe200078e0a1e */
[----:B------:R-:W-:Y:S01]  /*2100*/  ISETP.GT.U32.AND P3, PT, R3, R31, PT ;  /* 0x0000001f0300720c */ /* 0x000fe20003f64070 */
[----:B------:R-:W-:Y:S01]  /*2110*/  IMAD.HI.U32 R6, R5, R36, RZ ;  /* 0x0000002405067227 */ /* 0x000fe200078e00ff */
[----:B------:R-:W-:-:S03]  /*2120*/  ISETP.GT.U32.AND P6, PT, R3, R33, PT ;  /* 0x000000210300720c */ /* 0x000fc60003fc4070 */
[C---:B------:R-:W-:Y:S02]  /*2130*/  IMAD R32, R3.reuse, R7, R32 ;  /* 0x0000000703207224 */ /* 0x040fe400078e0220 */
[----:B------:R-:W-:Y:S02]  /*2140*/  IMAD.MOV R6, RZ, RZ, -R6 ;  /* 0x000000ffff067224 */ /* 0x000fe400078e0a06 */
[----:B------:R-:W-:Y:S01]  /*2150*/  @!P1 IMAD.MOV R29, RZ, RZ, -R29 ;  /* 0x000000ffff1d9224 */ /* 0x000fe200078e0a1d */
[C---:B------:R-:W-:Y:S01]  /*2160*/  ISETP.GT.U32.AND P5, PT, R3.reuse, R32, PT ;  /* 0x000000200300720c */ /* 0x040fe20003fa4070 */
[----:B------:R-:W-:Y:S01]  /*2170*/  IMAD R34, R3, R6, R36 ;  /* 0x0000000603227224 */ /* 0x000fe200078e0224 */
[----:B------:R-:W-:Y:S01]  /*2180*/  ISETP.GE.AND P1, PT, R35, RZ, PT ;  /* 0x000000ff2300720c */ /* 0x000fe20003f26270 */
[--C-:B------:R-:W-:Y:S01]  /*2190*/  @!P3 IMAD.IADD R31, R31, 0x1, -R3.reuse ;  /* 0x000000011f1fb824 */ /* 0x100fe200078e0a03 */
[----:B------:R-:W-:Y:S01]  /*21a0*/  LOP3.LUT R35, R4, 0x94, RZ, 0xfc, !PT ;  /* 0x0000009404237812 */ /* 0x000fe200078efcff */
[----:B------:R-:W-:Y:S01]  /*21b0*/  @!P6 IMAD.IADD R33, R33, 0x1, -R3 ;  /* 0x000000012121e824 */ /* 0x000fe200078e0a03 */
[----:B------:R-:W-:Y:S01]  /*21c0*/  ISETP.GT.U32.AND P3, PT, R3, R34, PT ;  /* 0x000000220300720c */ /* 0x000fe20003f64070 */
[----:B------:R-:W-:Y:S01]  /*21d0*/  @!P0 IMAD.MOV R31, RZ, RZ, -R31 ;  /* 0x000000ffff1f8224 */ /* 0x000fe200078e0a1f */
[----:B------:R-:W-:Y:S01]  /*21e0*/  IABS R36, R35 ;  /* 0x0000002300247213 */ /* 0x000fe20000000000 */
[----:B------:R-:W-:Y:S01]  /*21f0*/  IMAD.HI.U32 R7, R5, R38, RZ ;  /* 0x0000002605077227 */ /* 0x000fe200078e00ff */
[----:B------:R-:W-:-:S02]  /*2200*/  ISETP.GT.U32.AND P6, PT, R3, R33, PT ;  /* 0x000000210300720c */ /* 0x000fc40003fc4070 */
[----:B------:R-:W-:Y:S01]  /*2210*/  ISETP.GE.AND P0, PT, R35, RZ, PT ;  /* 0x000000ff2300720c */ /* 0x000fe20003f06270 */
[----:B------:R-:W-:-:S04]  /*2220*/  IMAD.HI.U32 R6, R5, R36, RZ ;  /* 0x0000002405067227 */ /* 0x000fc800078e00ff */
[--C-:B------:R-:W-:Y:S02]  /*2230*/  @!P5 IMAD.IADD R32, R32, 0x1, -R3.reuse ;  /* 0x000000012020d824 */ /* 0x100fe400078e0a03 */
[----:B------:R-:W-:Y:S02]  /*2240*/  IMAD.MOV R6, RZ, RZ, -R6 ;  /* 0x000000ffff067224 */ /* 0x000fe400078e0a06 */
[--C-:B------:R-:W-:Y:S01]  /*2250*/  @!P3 IMAD.IADD R34, R34, 0x1, -R3.reuse ;  /* 0x000000012222b824 */ /* 0x100fe200078e0a03 */
[C---:B------:R-:W-:Y:S01]  /*2260*/  ISETP.GT.U32.AND P5, PT, R3.reuse, R32, PT ;  /* 0x000000200300720c */ /* 0x040fe20003fa4070 */
[----:B------:R-:W-:Y:S02]  /*2270*/  IMAD R35, R3, R6, R36 ;  /* 0x0000000603237224 */ /* 0x000fe400078e0224 */
[----:B------:R-:W-:Y:S01]  /*2280*/  @!P6 IMAD.IADD R33, R33, 0x1, -R3 ;  /* 0x000000012121e824 */ /* 0x000fe200078e0a03 */
[C---:B------:R-:W-:Y:S01]  /*2290*/  ISETP.GT.U32.AND P3, PT, R3.reuse, R34, PT ;  /* 0x000000220300720c */ /* 0x040fe20003f64070 */
[----:B------:R-:W-:Y:S01]  /*22a0*/  IMAD.MOV R7, RZ, RZ, -R7 ;  /* 0x000000ffff077224 */ /* 0x000fe200078e0a07 */
[----:B------:R-:W-:Y:S01]  /*22b0*/  ISETP.GT.U32.AND P6, PT, R3, R35, PT ;  /* 0x000000230300720c */ /* 0x000fe20003fc4070 */
[----:B------:R-:W-:-:S04]  /*22c0*/  IMAD.HI.U32 R6, R5, R40, RZ ;  /* 0x0000002805067227 */ /* 0x000fc800078e00ff */
[----:B------:R-:W-:Y:S02]  /*22d0*/  IMAD.MOV R6, RZ, RZ, -R6 ;  /* 0x000000ffff067224 */ /* 0x000fe400078e0a06 */
[--C-:B------:R-:W-:Y:S01]  /*22e0*/  @!P5 IMAD.IADD R32, R32, 0x1, -R3.reuse ;  /* 0x000000012020d824 */ /* 0x100fe200078e0a03 */
[----:B------:R-:W-:Y:S01]  /*22f0*/  ISETP.GE.AND P5, PT, R37, RZ, PT ;  /* 0x000000ff2500720c */ /* 0x000fe20003fa6270 */
[----:B------:R-:W-:Y:S01]  /*2300*/  IMAD R37, R3, R7, R38 ;  /* 0x0000000703257224 */ /* 0x000fe200078e0226 */
[----:B------:R-:W-:Y:S01]  /*2310*/  LOP3.LUT R7, R4, 0x88, RZ, 0xfc, !PT ;  /* 0x0000008804077812 */ /* 0x000fe200078efcff */
[--C-:B------:R-:W-:Y:S02]  /*2320*/  @!P3 IMAD.IADD R34, R34, 0x1, -R3.reuse ;  /* 0x000000012222b824 */ /* 0x100fe400078e0a03 */
[----:B------:R-:W-:Y:S01]  /*2330*/  @!P6 IMAD.IADD R35, R35, 0x1, -R3 ;  /* 0x000000012323e824 */ /* 0x000fe200078e0a03 */
[----:B------:R-:W-:Y:S01]  /*2340*/  IABS R38, R7 ;  /* 0x0000000700267213 */ /* 0x000fe20000000000 */
[----:B------:R-:W-:Y:S01]  /*2350*/  @!P4 IMAD.MOV R32, RZ, RZ, -R32 ;  /* 0x000000ffff20c224 */ /* 0x000fe200078e0a20 */
[C---:B------:R-:W-:Y:S01]  /*2360*/  ISETP.GT.U32.AND P4, PT, R3.reuse, R37, PT ;  /* 0x000000250300720c */ /* 0x040fe20003f84070 */
[----:B------:R-:W-:Y:S01]  /*2370*/  @!P1 IMAD.MOV R34, RZ, RZ, -R34 ;  /* 0x000000ffff229224 */ /* 0x000fe200078e0a22 */
[C---:B------:R-:W-:Y:S01]  /*2380*/  ISETP.GT.U32.AND P1, PT, R3.reuse, R35, PT ;  /* 0x000000230300720c */ /* 0x040fe20003f24070 */
[----:B------:R-:W-:Y:S01]  /*2390*/  IMAD R36, R3, R6, R40 ;  /* 0x0000000603247224 */ /* 0x000fe200078e0228 */
[----:B------:R-:W-:Y:S01]  /*23a0*/  ISETP.GE.AND P6, PT, R7, RZ, PT ;  /* 0x000000ff0700720c */ /* 0x000fe20003fc6270 */
[----:B------:R-:W-:Y:S01]  /*23b0*/  IMAD.HI.U32 R6, R5, R38, RZ ;  /* 0x0000002605067227 */ /* 0x000fe200078e00ff */
[----:B------:R-:W-:-:S02]  /*23c0*/  LOP3.LUT R7, R4, 0x84, RZ, 0xfc, !PT ;  /* 0x0000008404077812 */ /* 0x000fc400078efcff */
[----:B------:R-:W-:Y:S01]  /*23d0*/  ISETP.GT.U32.AND P3, PT, R3, R36, PT ;  /* 0x000000240300720c */ /* 0x000fe20003f64070 */
[----:B------:R-:W-:Y:S01]  /*23e0*/  IMAD.MOV R6, RZ, RZ, -R6 ;  /* 0x000000ffff067224 */ /* 0x000fe200078e0a06 */
[----:B------:R-:W-:Y:S01]  /*23f0*/  IABS R40, R7 ;  /* 0x0000000700287213 */ /* 0x000fe20000000000 */
[----:B------:R-:W-:Y:S01]  /*2400*/  @!P2 IMAD.MOV R33, RZ, RZ, -R33 ;  /* 0x000000ffff21a224 */ /* 0x000fe200078e0a21 */
[----:B------:R-:W-:Y:S01]  /*2410*/  ISETP.GE.AND P2, PT, R39, RZ, PT ;  /* 0x000000ff2700720c */ /* 0x000fe20003f46270 */
[----:B------:R-:W-:Y:S02]  /*2420*/  IMAD R38, R3, R6, R38 ;  /* 0x0000000603267224 */ /* 0x000fe400078e0226 */
[--C-:B------:R-:W-:Y:S02]  /*2430*/  @!P4 IMAD.IADD R37, R37, 0x1, -R3.reuse ;  /* 0x000000012525c824 */ /* 0x100fe400078e0a03 */
[----:B------:R-:W-:Y:S01]  /*2440*/  @!P1 IMAD.IADD R35, R35, 0x1, -R3 ;  /* 0x0000000123239824 */ /* 0x000fe200078e0a03 */
[----:B------:R-:W-:Y:S01]  /*2450*/  ISETP.GT.U32.AND P1, PT, R3, R38, PT ;  /* 0x000000260300720c */ /* 0x000fe20003f24070 */
[----:B------:R-:W-:Y:S01]  /*2460*/  IMAD.HI.U32 R6, R5, R40, RZ ;  /* 0x0000002805067227 */ /* 0x000fe200078e00ff */
[----:B------:R-:W-:-:S03]  /*2470*/  ISETP.GT.U32.AND P4, PT, R3, R37, PT ;  /* 0x000000250300720c */ /* 0x000fc60003f84070 */
[----:B------:R-:W-:Y:S02]  /*2480*/  @!P3 IMAD.IADD R36, R36, 0x1, -R3 ;  /* 0x000000012424b824 */ /* 0x000fe400078e0a03 */
[----:B------:R-:W-:Y:S02]  /*2490*/  @!P0 IMAD.MOV R35, RZ, RZ, -R35 ;  /* 0x000000ffff238224 */ /* 0x000fe400078e0a23 */
[----:B------:R-:W-:Y:S01]  /*24a0*/  IMAD.HI.U32 R39, R5, R44, RZ ;  /* 0x0000002c05277227 */ /* 0x000fe200078e00ff */
[----:B------:R-:W-:-:S03]  /*24b0*/  ISETP.GT.U32.AND P3, PT, R3, R36, PT ;  /* 0x000000240300720c */ /* 0x000fc60003f64070 */
[--C-:B------:R-:W-:Y:S01]  /*24c0*/  @!P1 IMAD.IADD R38, R38, 0x1, -R3.reuse ;  /* 0x0000000126269824 */ /* 0x100fe200078e0a03 */
[----:B------:R-:W-:Y:S01]  /*24d0*/  ISETP.GE.AND P1, PT, R43, RZ, PT ;  /* 0x000000ff2b00720c */ /* 0x000fe20003f26270 */
[----:B------:R-:W-:Y:S01]  /*24e0*/  @!P4 IMAD.IADD R37, R37, 0x1, -R3 ;  /* 0x000000012525c824 */ /* 0x000fe200078e0a03 */
[----:B------:R-:W-:Y:S01]  /*24f0*/  ISETP.GE.AND P4, PT, R7, RZ, PT ;  /* 0x000000ff0700720c */ /* 0x000fe20003f86270 */
[----:B------:R-:W-:Y:S01]  /*2500*/  IMAD.HI.U32 R7, R5, R42, RZ ;  /* 0x0000002a05077227 */ /* 0x000fe200078e00ff */
[----:B------:R-:W-:-:S03]  /*2510*/  ISETP.GT.U32.AND P0, PT, R3, R38, PT ;  /* 0x000000260300720c */ /* 0x000fc60003f04070 */
[----:B------:R-:W-:Y:S02]  /*2520*/  IMAD.MOV R6, RZ, RZ, -R6 ;  /* 0x000000ffff067224 */ /* 0x000fe400078e0a06 */
[----:B------:R-:W-:Y:S01]  /*2530*/  @!P3 IMAD.IADD R36, R36, 0x1, -R3 ;  /* 0x000000012424b824 */ /* 0x000fe200078e0a03 */
[----:B------:R-:W-:Y:S01]  /*2540*/  ISETP.GE.AND P3, PT, R41, RZ, PT ;  /* 0x000000ff2900720c */ /* 0x000fe20003f66270 */
[----:B------:R-:W-:Y:S02]  /*2550*/  IMAD.MOV R7, RZ, RZ, -R7 ;  /* 0x000000ffff077224 */ /* 0x000fe400078e0a07 */
[----:B------:R-:W-:Y:S02]  /*2560*/  IMAD.MOV R41, RZ, RZ, -R39 ;  /* 0x000000ffff297224 */ /* 0x000fe400078e0a27 */
[C---:B------:R-:W-:Y:S01]  /*2570*/  IMAD R39, R3.reuse, R6, R40 ;  /* 0x0000000603277224 */ /* 0x040fe200078e0228 */
[----:B------:R-:W-:Y:S01]  /*2580*/  LOP3.LUT R6, R4, 0x78, RZ, 0xfc, !PT ;  /* 0x0000007804067812 */ /* 0x000fe200078efcff */
[----:B------:R-:W-:-:S02]  /*2590*/  IMAD R40, R3, R7, R42 ;  /* 0x0000000703287224 */ /* 0x000fc400078e022a */
[----:B------:R-:W-:Y:S02]  /*25a0*/  @!P0 IMAD.IADD R38, R38, 0x1, -R3 ;  /* 0x0000000126268824 */ /* 0x000fe400078e0a03 */
[C---:B------:R-:W-:Y:S01]  /*25b0*/  IMAD R41, R3.reuse, R41, R44 ;  /* 0x0000002903297224 */ /* 0x040fe200078e022c */
[C---:B------:R-:W-:Y:S01]  /*25c0*/  ISETP.GT.U32.AND P0, PT, R3.reuse, R40, PT ;  /* 0x000000280300720c */ /* 0x040fe20003f04070 */
[----:B------:R-:W-:Y:S01]  /*25d0*/  @!P5 IMAD.MOV R37, RZ, RZ, -R37 ;  /* 0x000000ffff25d224 */ /* 0x000fe200078e0a25 */
[----:B------:R-:W-:Y:S01]  /*25e0*/  ISETP.GT.U32.AND P5, PT, R3, R39, PT ;  /* 0x000000270300720c */ /* 0x000fe20003fa4070 */
[----:B------:R-:W-:Y:S01]  /*25f0*/  @!P2 IMAD.MOV R36, RZ, RZ, -R36 ;  /* 0x000000ffff24a224 */ /* 0x000fe200078e0a24 */
[----:B------:R-:W-:Y:S01]  /*2600*/  IABS R44, R6 ;  /* 0x00000006002c7213 */ /* 0x000fe20000000000 */
[----:B------:R-:W-:Y:S01]  /*2610*/  IMAD.HI.U32 R42, R5, R48, RZ ;  /* 0x00000030052a7227 */ /* 0x000fe200078e00ff */
[----:B------:R-:W-:-:S03]  /*2620*/  ISETP.GE.AND P2, PT, R6, RZ, PT ;  /* 0x000000ff0600720c */ /* 0x000fc60003f46270 */
[----:B------:R-:W-:-:S04]  /*2630*/  IMAD.HI.U32 R6, R5, R44, RZ ;  /* 0x0000002c05067227 */ /* 0x000fc800078e00ff */
[--C-:B------:R-:W-:Y:S02]  /*2640*/  @!P0 IMAD.IADD R40, R40, 0x1, -R3.reuse ;  /* 0x0000000128288824 */ /* 0x100fe400078e0a03 */
[----:B------:R-:W-:Y:S02]  /*2650*/  IMAD.MOV R6, RZ, RZ, -R6 ;  /* 0x000000ffff067224 */ /* 0x000fe400078e0a06 */
[----:B------:R-:W-:Y:S01]  /*2660*/  IMAD.MOV R45, RZ, RZ, -R42 ;  /* 0x000000ffff2d7224 */ /* 0x000fe200078e0a2a */
[----:B------:R-:W-:Y:S01]  /*2670*/  ISETP.GT.U32.AND P0, PT, R3, R40, PT ;  /* 0x000000280300720c */ /* 0x000fe20003f04070 */
[----:B------:R-:W-:Y:S02]  /*2680*/  @!P5 IMAD.IADD R39, R39, 0x1, -R3 ;  /* 0x000000012727d824 */ /* 0x000fe400078e0a03 */
[C---:B------:R-:W-:Y:S02]  /*2690*/  IMAD R42, R3.reuse, R6, R44 ;  /* 0x00000006032a7224 */ /* 0x040fe400078e022c */
[----:B------:R-:W-:Y:S01]  /*26a0*/  @!P6 IMAD.MOV R38, RZ, RZ, -R38 ;  /* 0x000000ffff26e224 */ /* 0x000fe200078e0a26 */
[----:B------:R-:W-:Y:S01]  /*26b0*/  ISETP.GT.U32.AND P5, PT, R3, R39, PT ;  /* 0x000000270300720c */ /* 0x000fe20003fa4070 */
[----:B------:R-:W-:Y:S01]  /*26c0*/  IMAD.HI.U32 R7, R5, R46, RZ ;  /* 0x0000002e05077227 */ /* 0x000fe200078e00ff */
[----:B------:R-:W-:-:S03]  /*26d0*/  ISETP.GT.U32.AND P6, PT, R3, R41, PT ;  /* 0x000000290300720c */ /* 0x000fc60003fc4070 */
[----:B------:R-:W-:-:S04]  /*26e0*/  IMAD.HI.U32 R43, R5, R50, RZ ;  /* 0x00000032052b7227 */ /* 0x000fc800078e00ff */
[----:B------:R-:W-:Y:S01]  /*26f0*/  @!P0 IMAD.IADD R40, R40, 0x1, -R3 ;  /* 0x0000000128288824 */ /* 0x000fe200078e0a03 */
[C---:B------:R-:W-:Y:S01]  /*2700*/  ISETP.GT.U32.AND P0, PT, R3.reuse, R42, PT ;  /* 0x0000002a0300720c */ /* 0x040fe20003f04070 */
[----:B------:R-:W-:Y:S02]  /*2710*/  IMAD.MOV R7, RZ, RZ, -R7 ;  /* 0x000000ffff077224 */ /* 0x000fe400078e0a07 */
[----:B------:R-:W-:Y:S02]  /*2720*/  IMAD.MOV R47, RZ, RZ, -R43 ;  /* 0x000000ffff2f7224 */ /* 0x000fe400078e0a2b */
[C---:B------:R-:W-:Y:S02]  /*2730*/  IMAD R43, R3.reuse, R7, R46 ;  /* 0x00000007032b7224 */ /* 0x040fe400078e022e */
[----:B------:R-:W-:Y:S01]  /*2740*/  IMAD R44, R3, R47, R50 ;  /* 0x0000002f032c7224 */ /* 0x000fe200078e0232 */
[----:B------:R-:W-:Y:S01]  /*2750*/  LOP3.LUT R47, R4, 0x68, RZ, 0xfc, !PT ;  /* 0x00000068042f7812 */ /* 0x000fe200078efcff */
[--C-:B------:R-:W-:Y:S01]  /*2760*/  @!P5 IMAD.IADD R39, R39, 0x1, -R3.reuse ;  /* 0x000000012727d824 */ /* 0x100fe200078e0a03 */
[----:B------:R-:W-:Y:S01]  /*2770*/  ISETP.GE.AND P5, PT, R49, RZ, PT ;  /* 0x000000ff3100720c */ /* 0x000fe20003fa6270 */
[--C-:B------:R-:W-:Y:S01]  /*2780*/  @!P6 IMAD.IADD R41, R41, 0x1, -R3.reuse ;  /* 0x000000012929e824 */ /* 0x100fe200078e0a03 */
[C---:B------:R-:W-:Y:S01]  /*2790*/  ISETP.GT.U32.AND P6, PT, R3.reuse, R43, PT ;  /* 0x0000002b0300720c */ /* 0x040fe20003fc4070 */
[----:B------:R-:W-:Y:S01]  /*27a0*/  @!P0 IMAD.IADD R42, R42, 0x1, -R3 ;  /* 0x000000012a2a8824 */ /* 0x000fe200078e0a03 */
[----:B------:R-:W-:Y:S01]  /*27b0*/  IABS R46, R47 ;  /* 0x0000002f002e7213 */ /* 0x000fe20000000000 */
[----:B------:R-:W-:Y:S01]  /*27c0*/  @!P4 IMAD.MOV R39, RZ, RZ, -R39 ;  /* 0x000000ffff27c224 */ /* 0x000fe200078e0a27 */
[----:B------:R-:W-:Y:S01]  /*27d0*/  LOP3.LUT R49, R4, 0x64, RZ, 0xfc, !PT ;  /* 0x0000006404317812 */ /* 0x000fe200078efcff */
[C---:B------:R-:W-:Y:S01]  /*27e0*/  IMAD R6, R3.reuse, R45, R48 ;  /* 0x0000002d03067224 */ /* 0x040fe200078e0230 */
[----:B------:R-:W-:Y:S01]  /*27f0*/  ISETP.GT.U32.AND P4, PT, R3, R42, PT ;  /* 0x0000002a0300720c */ /* 0x000fe20003f84070 */
[----:B------:R-:W-:Y:S01]  /*2800*/  IMAD.HI.U32 R7, R5, R46, RZ ;  /* 0x0000002e05077227 */ /* 0x000fe200078e00ff */
[----:B------:R-:W-:-:S02]  /*2810*/  ISETP.GT.U32.AND P0, PT, R3, R41, PT ;  /* 0x000000290300720c */ /* 0x000fc40003f04070 */
[----:B------:R-:W-:Y:S01]  /*2820*/  IABS R48, R49 ;  /* 0x0000003100307213 */ /* 0x000fe20000000000 */
[----:B------:R-:W-:Y:S01]  /*2830*/  IMAD.MOV R7, RZ, RZ, -R7 ;  /* 0x000000ffff077224 */ /* 0x000fe200078e0a07 */
[----:B------:R-:W-:Y:S01]  /*2840*/  IABS R50, R55 ;  /* 0x0000003700327213 */ /* 0x000fe20000000000 */
[----:B------:R-:W-:Y:S02]  /*2850*/  @!P6 IMAD.IADD R43, R43, 0x1, -R3 ;  /* 0x000000012b2be824 */ /* 0x000fe400078e0a03 */
[----:B------:R-:W-:Y:S01]  /*2860*/  @!P3 IMAD.MOV R40, RZ, RZ, -R40 ;  /* 0x000000ffff28b224 */ /* 0x000fe200078e0a28 */
[C---:B------:R-:W-:Y:S01]  /*2870*/  ISETP.GT.U32.AND P3, PT, R3.reuse, R6, PT ;  /* 0x000000060300720c */ /* 0x040fe20003f64070 */
[C---:B------:R-:W-:Y:S01]  /*2880*/  IMAD R46, R3.reuse, R7, R46 ;  /* 0x00000007032e7224 */ /* 0x040fe200078e022e */
[----:B------:R-:W-:Y:S01]  /*2890*/  ISETP.GT.U32.AND P6, PT, R3, R43, PT ;  /* 0x0000002b0300720c */ /* 0x000fe20003fc4070 */
[----:B------:R-:W-:-:S04]  /*28a0*/  IMAD.HI.U32 R45, R5, R48, RZ ;  /* 0x00000030052d7227 */ /* 0x000fc800078e00ff */
[----:B------:R-:W-:Y:S01]  /*28b0*/  @!P4 IMAD.IADD R42, R42, 0x1, -R3 ;  /* 0x000000012a2ac824 */ /* 0x000fe200078e0a03 */
[----:B------:R-:W-:Y:S01]  /*28c0*/  ISETP.GT.U32.AND P4, PT, R3, R46, PT ;  /* 0x0000002e0300720c */ /* 0x000fe20003f84070 */
[----:B------:R-:W-:Y:S02]  /*28d0*/  IMAD.MOV R45, RZ, RZ, -R45 ;  /* 0x000000ffff2d7224 */ /* 0x000fe400078e0a2d */
[--C-:B------:R-:W-:Y:S01]  /*28e0*/  @!P0 IMAD.IADD R41, R41, 0x1, -R3.reuse ;  /* 0x0000000129298824 */ /* 0x100fe200078e0a03 */
[C---:B------:R-:W-:Y:S01]  /*28f0*/  ISETP.GT.U32.AND P0, PT, R3.reuse, R44, PT ;  /* 0x0000002c0300720c */ /* 0x040fe20003f04070 */
[----:B------:R-:W-:Y:S02]  /*2900*/  IMAD R48, R3, R45, R48 ;  /* 0x0000002d03307224 */ /* 0x000fe400078e0230 */
[--C-:B------:R-:W-:Y:S02]  /*2910*/  @!P3 IMAD.IADD R6, R6, 0x1, -R3.reuse ;  /* 0x000000010606b824 */ /* 0x100fe400078e0a03 */
[----:B------:R-:W-:Y:S01]  /*2920*/  @!P6 IMAD.IADD R43, R43, 0x1, -R3 ;  /* 0x000000012b2be824 */ /* 0x000fe200078e0a03 */
[----:B------:R-:W-:Y:S01]  /*2930*/  ISETP.GT.U32.AND P3, PT, R3, R48, PT ;  /* 0x000000300300720c */ /* 0x000fe20003f64070 */
[----:B------:R-:W-:Y:S01]  /*2940*/  IMAD.HI.U32 R7, R5, R50, RZ ;  /* 0x0000003205077227 */ /* 0x000fe200078e00ff */
[----:B------:R-:W-:-:S02]  /*2950*/  ISETP.GE.AND P6, PT, R51, RZ, PT ;  /* 0x000000ff3300720c */ /* 0x000fc40003fc6270 */
[----:B------:R-:W-:Y:S01]  /*2960*/  LOP3.LUT R51, R4, 0x58, RZ, 0xfc, !PT ;  /* 0x0000005804337812 */ /* 0x000fe200078efcff */
[--C-:B------:R-:W-:Y:S01]  /*2970*/  @!P4 IMAD.IADD R46, R46, 0x1, -R3.reuse ;  /* 0x000000012e2ec824 */ /* 0x100fe200078e0a03 */
[----:B------:R-:W-:Y:S01]  /*2980*/  ISETP.GT.U32.AND P4, PT, R3, R6, PT ;  /* 0x000000060300720c */ /* 0x000fe20003f84070 */
[----:B------:R-:W-:Y:S01]  /*2990*/  @!P0 IMAD.IADD R44, R44, 0x1, -R3 ;  /* 0x000000012c2c8824 */ /* 0x000fe200078e0a03 */
[----:B------:R-:W-:Y:S01]  /*29a0*/  ISETP.GE.AND P0, PT, R53, RZ, PT ;  /* 0x000000ff3500720c */ /* 0x000fe20003f06270 */
[----:B------:R-:W-:Y:S01]  /*29b0*/  IMAD.HI.U32 R45, R5, R52, RZ ;  /* 0x00000034052d7227 */ /* 0x000fe200078e00ff */
[----:B------:R-:W-:Y:S02]  /*29c0*/  IABS R54, R51 ;  /* 0x0000003300367213 */ /* 0x000fe40000000000 */
[----:B------:R-:W-:Y:S01]  /*29d0*/  LOP3.LUT R53, R4, 0x54, RZ, 0xfc, !PT ;  /* 0x0000005404357812 */ /* 0x000fe200078efcff */
[----:B------:R-:W-:Y:S02]  /*29e0*/  IMAD.MOV R7, RZ, RZ, -R7 ;  /* 0x000000ffff077224 */ /* 0x000fe400078e0a07 */
[----:B------:R-:W-:Y:S01]  /*29f0*/  IMAD.MOV R45, RZ, RZ, -R45 ;  /* 0x000000ffff2d7224 */ /* 0x000fe200078e0a2d */
[----:B------:R-:W-:Y:S01]  /*2a00*/  IABS R56, R53 ;  /* 0x0000003500387213 */ /* 0x000fe20000000000 */
[----:B------:R-:W-:-:S02]  /*2a10*/  IMAD R50, R3, R7, R50 ;  /* 0x0000000703327224 */ /* 0x000fc400078e0232 */
[----:B------:R-:W-:Y:S01]  /*2a20*/  @!P3 IMAD.IADD R48, R48, 0x1, -R3 ;  /* 0x000000013030b824 */ /* 0x000fe200078e0a03 */
[----:B------:R-:W-:Y:S01]  /*2a30*/  ISETP.GT.U32.AND P3, PT, R3, R46, PT ;  /* 0x0000002e0300720c */ /* 0x000fe20003f64070 */
[----:B------:R-:W-:-:S04]  /*2a40*/  IMAD.HI.U32 R7, R5, R54, RZ ;  /* 0x0000003605077227 */ /* 0x000fc800078e00ff */
[----:B------:R-:W-:Y:S02]  /*2a50*/  IMAD R52, R3, R45, R52 ;  /* 0x0000002d03347224 */ /* 0x000fe400078e0234 */
[----:B------:R-:W-:Y:S01]  /*2a60*/  @!P4 IMAD.IADD R6, R6, 0x1, -R3 ;  /* 0x000000010606c824 */ /* 0x000fe200078e0a03 */
[----:B------:R-:W-:Y:S01]  /*2a70*/  ISETP.GE.AND P4, PT, R47, RZ, PT ;  /* 0x000000ff2f00720c */ /* 0x000fe20003f86270 */
[----:B------:R-:W-:Y:S01]  /*2a80*/  IMAD.MOV R45, RZ, RZ, -R7 ;  /* 0x000000ffff2d7224 */ /* 0x000fe200078e0a07 */
[----:B------:R-:W-:Y:S01]  /*2a90*/  LOP3.LUT R47, R4, 0x4c, RZ, 0xfc, !PT ;  /* 0x0000004c042f7812 */ /* 0x000fe200078efcff */
[----:B------:R-:W-:-:S03]  /*2aa0*/  IMAD.HI.U32 R7, R5, R56, RZ ;  /* 0x0000003805077227 */ /* 0x000fc600078e00ff */
[----:B------:R-:W-:Y:S01]  /*2ab0*/  IABS R58, R47 ;  /* 0x0000002f003a7213 */ /* 0x000fe20000000000 */
[----:B------:R-:W-:Y:S01]  /*2ac0*/  @!P1 IMAD.MOV R41, RZ, RZ, -R41 ;  /* 0x000000ffff299224 */ /* 0x000fe200078e0a29 */
[C---:B------:R-:W-:Y:S01]  /*2ad0*/  ISETP.GT.U32.AND P1, PT, R3.reuse, R44, PT ;  /* 0x0000002c0300720c */ /* 0x040fe20003f24070 */
[----:B------:R-:W-:Y:S02]  /*2ae0*/  IMAD R54, R3, R45, R54 ;  /* 0x0000002d03367224 */ /* 0x000fe400078e0236 */
[----:B------:R-:W-:Y:S02]  /*2af0*/  IMAD.MOV.U32 R45, RZ, RZ, R6 ;  /* 0x000000ffff2d7224 */ /* 0x000fe400078e0006 */
[----:B------:R-:W-:Y:S02]  /*2b00*/  IMAD.MOV R7, RZ, RZ, -R7 ;  /* 0x000000ffff077224 */ /* 0x000fe400078e0a07 */
[----:B------:R-:W-:Y:S01]  /*2b10*/  @!P3 IMAD.IADD R46, R46, 0x1, -R3 ;  /* 0x000000012e2eb824 */ /* 0x000fe200078e0a03 */
[----:B------:R-:W-:Y:S01]  /*2b20*/  ISETP.GE.AND P3, PT, R49, RZ, PT ;  /* 0x000000ff3100720c */ /* 0x000fe20003f66270 */
[----:B------:R-:W-:Y:S01]  /*2b30*/  @!P6 IMAD.MOV R45, RZ, RZ, -R45 ;  /* 0x000000ffff2de224 */ /* 0x000fe200078e0a2d */
[C---:B------:R-:W-:Y:S01]  /*2b40*/  ISETP.GT.U32.AND P6, PT, R3.reuse, R54, PT ;  /* 0x000000360300720c */ /* 0x040fe20003fc4070 */
[C---:B------:R-:W-:Y:S01]  /*2b50*/  IMAD R6, R3.reuse, R7, R56 ;  /* 0x0000000703067224 */ /* 0x040fe200078e0238 */
[----:B------:R-:W-:Y:S01]  /*2b60*/  LOP3.LUT R49, R4, 0x50, RZ, 0xfc, !PT ;  /* 0x0000005004317812 */ /* 0x000fe200078efcff */
[----:B------:R-:W-:Y:S01]  /*2b70*/  @!P5 IMAD.MOV R43, RZ, RZ, -R43 ;  /* 0x000000ffff2bd224 */ /* 0x000fe200078e0a2b */
[C---:B------:R-:W-:Y:S01]  /*2b80*/  ISETP.GT.U32.AND P5, PT, R3.reuse, R50, PT ;  /* 0x000000320300720c */ /* 0x040fe20003fa4070 */
[----:B------:R-:W-:Y:S01]  /*2b90*/  @!P2 IMAD.MOV R42, RZ, RZ, -R42 ;  /* 0x000000ffff2aa224 */ /* 0x000fe200078e0a2a */
[C---:B------:R-:W-:Y:S01]  /*2ba0*/  ISETP.GT.U32.AND P2, PT, R3.reuse, R48, PT ;  /* 0x000000300300720c */ /* 0x040fe20003f44070 */
[----:B------:R-:W-:Y:S01]  /*2bb0*/  @!P4 IMAD.MOV R46, RZ, RZ, -R46 ;  /* 0x000000ffff2ec224 */ /* 0x000fe200078e0a2e */
[C---:B------:R-:W-:Y:S01]  /*2bc0*/  ISETP.GT.U32.AND P4, PT, R3.reuse, R6, PT ;  /* 0x000000060300720c */ /* 0x040fe20003f84070 */
[----:B------:R-:W-:Y:S01]  /*2bd0*/  @!P1 IMAD.IADD R44, R44, 0x1, -R3 ;  /* 0x000000012c2c9824 */ /* 0x000fe200078e0a03 */
[----:B------:R-:W-:-:S02]  /*2be0*/  ISETP.GT.U32.AND P1, PT, R3, R52, PT ;  /* 0x000000340300720c */ /* 0x000fc40003f24070 */
[----:B------:R-:W-:Y:S01]  /*2bf0*/  IABS R56, R49 ;  /* 0x0000003100387213 */ /* 0x000fe20000000000 */
[----:B------:R-:W-:Y:S01]  /*2c00*/  @!P6 IMAD.IADD R54, R54, 0x1, -R3 ;  /* 0x000000013636e824 */ /* 0x000fe200078e0a03 */
[----:B------:R-:W-:Y:S01]  /*2c10*/  ISETP.GE.AND P6, PT, R47, RZ, PT ;  /* 0x000000ff2f00720c */ /* 0x000fe20003fc6270 */
[----:B------:R-:W-:Y:S01]  /*2c20*/  @!P0 IMAD.MOV R44, RZ, RZ, -R44 ;  /* 0x000000ffff2c8224 */ /* 0x000fe200078e0a2c */
[----:B------:R-:W-:Y:S01]  /*2c30*/  LOP3.LUT R47, R4, 0x48, RZ, 0xfc, !PT ;  /* 0x00000048042f7812 */ /* 0x000fe200078efcff */
[----:B------:R-:W-:-:S03]  /*2c40*/  IMAD.HI.U32 R7, R5, R56, RZ ;  /* 0x0000003805077227 */ /* 0x000fc600078e00ff */
[----:B------:R-:W-:Y:S01]  /*2c50*/  IABS R60, R47 ;  /* 0x0000002f003c7213 */ /* 0x000fe20000000000 */
[--C-:B------:R-:W-:Y:S01]  /*2c60*/  @!P5 IMAD.IADD R50, R50, 0x1, -R3.reuse ;  /* 0x000000013232d824 */ /* 0x100fe200078e0a03 */
[----:B------:R-:W-:Y:S01]  /*2c70*/  ISETP.GE.AND P5, PT, R57, RZ, PT ;  /* 0x000000ff3900720c */ /* 0x000fe20003fa6270 */
[--C-:B------:R-:W-:Y:S01]  /*2c80*/  @!P2 IMAD.IADD R48, R48, 0x1, -R3.reuse ;  /* 0x000000013030a824 */ /* 0x100fe200078e0a03 */
[----:B------:R-:W-:Y:S01]  /*2c90*/  ISETP.GE.AND P2, PT, R55, RZ, PT ;  /* 0x000000ff3700720c */ /* 0x000fe20003f46270 */
[----:B------:R-:W-:Y:S01]  /*2ca0*/  @!P4 IMAD.IADD R6, R6, 0x1, -R3 ;  /* 0x000000010606c824 */ /* 0x000fe200078e0a03 */
[C---:B------:R-:W-:Y:S01]  /*2cb0*/  ISETP.GT.U32.AND P4, PT, R3.reuse, R54, PT ;  /* 0x000000360300720c */ /* 0x040fe20003f84070 */
[----:B------:R-:W-:Y:S01]  /*2cc0*/  IMAD.MOV R7, RZ, RZ, -R7 ;  /* 0x000000ffff077224 */ /* 0x000fe200078e0a07 */
[----:B------:R-:W-:Y:S01]  /*2cd0*/  LOP3.LUT R55, R4, 0x3c, RZ, 0xfc, !PT ;  /* 0x0000003c04377812 */ /* 0x000fe200078efcff */
[----:B------:R-:W-:Y:S01]  /*2ce0*/  @!P1 IMAD.IADD R52, R52, 0x1, -R3 ;  /* 0x0000000134349824 */ /* 0x000fe200078e0a03 */
[----:B------:R-:W-:Y:S01]  /*2cf0*/  ISETP.GT.U32.AND P1, PT, R3, R50, PT ;  /* 0x000000320300720c */ /* 0x000fe20003f24070 */
[----:B------:R-:W-:Y:S01]  /*2d00*/  @!P3 IMAD.MOV R48, RZ, RZ, -R48 ;  /* 0x000000ffff30b224 */ /* 0x000fe200078e0a30 */
[----:B------:R-:W-:Y:S01]  /*2d10*/  ISETP.GE.AND P3, PT, R51, RZ, PT ;  /* 0x000000ff3300720c */ /* 0x000fe20003f66270 */
[C---:B------:R-:W-:Y:S01]  /*2d20*/  IMAD R56, R3.reuse, R7, R56 ;  /* 0x0000000703387224 */ /* 0x040fe200078e0238 */
[----:B------:R-:W-:Y:S01]  /*2d30*/  ISETP.GT.U32.AND P0, PT, R3, R52, PT ;  /* 0x000000340300720c */ /* 0x000fe20003f04070 */
[----:B------:R-:W-:Y:S01]  /*2d40*/  IMAD.HI.U32 R7, R5, R58, RZ ;  /* 0x0000003a05077227 */ /* 0x000fe200078e00ff */
[----:B------:R-:W-:-:S02]  /*2d50*/  IABS R66, R55 ;  /* 0x0000003700427213 */ /* 0x000fc40000000000 */
[----:B------:R-:W-:Y:S01]  /*2d60*/  LOP3.LUT R57, R4, 0x34, RZ, 0xfc, !PT ;  /* 0x0000003404397812 */ /* 0x000fe200078efcff */
[----:B------:R-:W-:Y:S02]  /*2d70*/  IMAD.MOV R7, RZ, RZ, -R7 ;  /* 0x000000ffff077224 */ /* 0x000fe400078e0a07 */
[--C-:B------:R-:W-:Y:S01]  /*2d80*/  @!P4 IMAD.IADD R54, R54, 0x1, -R3.reuse ;  /* 0x000000013636c824 */ /* 0x100fe200078e0a03 */
[C---:B------:R-:W-:Y:S01]  /*2d90*/  ISETP.GT.U32.AND P4, PT, R3.reuse, R56, PT ;  /* 0x000000380300720c */ /* 0x040fe20003f84070 */
[----:B------:R-:W-:Y:S01]  /*2da0*/  IMAD R58, R3, R7, R58 ;  /* 0x00000007033a7224 */ /* 0x000fe200078e023a */
[----:B------:R-:W-:Y:S01]  /*2db0*/  IABS R68, R57 ;  /* 0x0000003900447213 */ /* 0x000fe20000000000 */
[--C-:B------:R-:W-:Y:S01]  /*2dc0*/  @!P1 IMAD.IADD R50, R50, 0x1, -R3.reuse ;  /* 0x0000000132329824 */ /* 0x100fe200078e0a03 */
[----:B------:R-:W-:Y:S01]  /*2dd0*/  ISETP.GE.AND P1, PT, R53, RZ, PT ;  /* 0x000000ff3500720c */ /* 0x000fe20003f26270 */
[----:B------:R-:W-:Y:S01]  /*2de0*/  @!P3 IMAD.MOV R54, RZ, RZ, -R54 ;  /* 0x000000ffff36b224 */ /* 0x000fe200078e0a36 */
[C---:B------:R-:W-:Y:S01]  /*2df0*/  ISETP.GT.U32.AND P3, PT, R3.reuse, R58, PT ;  /* 0x0000003a0300720c */ /* 0x040fe20003f64070 */
[----:B------:R-:W-:Y:S01]  /*2e00*/  @!P2 IMAD.MOV R50, RZ, RZ, -R50 ;  /* 0x000000ffff32a224 */ /* 0x000fe200078e0a32 */
[----:B------:R-:W-:Y:S01]  /*2e10*/  ISETP.GT.U32.AND P2, PT, R3, R6, PT ;  /* 0x000000060300720c */ /* 0x000fe20003f44070 */
[----:B------:R-:W-:Y:S01]  /*2e20*/  @!P0 IMAD.IADD R52, R52, 0x1, -R3 ;  /* 0x0000000134348824 */ /* 0x000fe200078e0a03 */
[----:B------:R-:W-:Y:S01]  /*2e30*/  ISETP.GE.AND P0, PT, R49, RZ, PT ;  /* 0x000000ff3100720c */ /* 0x000fe20003f06270 */
[----:B------:R-:W-:Y:S01]  /*2e40*/  IMAD.HI.U32 R7, R5, R60, RZ ;  /* 0x0000003c05077227 */ /* 0x000fe200078e00ff */
[----:B------:R-:W-:-:S02]  /*2e50*/  LOP3.LUT R49, R4, 0x44, RZ, 0xfc, !PT ;  /* 0x0000004404317812 */ /* 0x000fc400078efcff */
[----:B------:R-:W-:Y:S01]  /*2e60*/  LOP3.LUT R53, R4, 0x40, RZ, 0xfc, !PT ;  /* 0x0000004004357812 */ /* 0x000fe200078efcff */
[----:B------:R-:W-:Y:S01]  /*2e70*/  IMAD.MOV R51, RZ, RZ, -R7 ;  /* 0x000000ffff337224 */ /* 0x000fe200078e0a07 */
[----:B------:R-:W-:Y:S01]  /*2e80*/  IABS R62, R49 ;  /* 0x00000031003e7213 */ /* 0x000fe20000000000 */
[----:B------:R-:W-:Y:S01]  /*2e90*/  @!P5 IMAD.MOV R52, RZ, RZ, -R52 ;  /* 0x000000ffff34d224 */ /* 0x000fe200078e0a34 */
[----:B------:R-:W-:Y:S01]  /*2ea0*/  IABS R64, R53 ;  /* 0x0000003500407213 */ /* 0x000fe20000000000 */
[--C-:B------:R-:W-:Y:S01]  /*2eb0*/  @!P3 IMAD.IADD R58, R58, 0x1, -R3.reuse ;  /* 0x000000013a3ab824 */ /* 0x100fe200078e0a03 */
[----:B------:R-:W-:Y:S01]  /*2ec0*/  ISETP.GE.AND P5, PT, R47, RZ, PT ;  /* 0x000000ff2f00720c */ /* 0x000fe20003fa6270 */
[----:B------:R-:W-:Y:S01]  /*2ed0*/  @!P2 IMAD.IADD R6, R6, 0x1, -R3 ;  /* 0x000000010606a824 */ /* 0x000fe200078e0a03 */
[----:B------:R-:W-:Y:S01]  /*2ee0*/  ISETP.GE.AND P2, PT, R49, RZ, PT ;  /* 0x000000ff3100720c */ /* 0x000fe20003f46270 */
[----:B------:R-:W-:Y:S01]  /*2ef0*/  IMAD.HI.U32 R49, R5, R62, RZ ;  /* 0x0000003e05317227 */ /* 0x000fe200078e00ff */
[----:B------:R-:W-:-:S03]  /*2f00*/  ISETP.GT.U32.AND P3, PT, R3, R58, PT ;  /* 0x0000003a0300720c */ /* 0x000fc60003f64070 */
[----:B------:R-:W-:-:S04]  /*2f10*/  IMAD.HI.U32 R7, R5, R64, RZ ;  /* 0x0000004005077227 */ /* 0x000fc800078e00ff */
[----:B------:R-:W-:Y:S02]  /*2f20*/  IMAD.MOV.U32 R47, RZ, RZ, R6 ;  /* 0x000000ffff2f7224 */ /* 0x000fe400078e0006 */
[----:B------:R-:W-:Y:S02]  /*2f30*/  IMAD R6, R3, R51, R60 ;  /* 0x0000003303067224 */ /* 0x000fe400078e023c */
[----:B------:R-:W-:Y:S02]  /*2f40*/  IMAD.MOV R49, RZ, RZ, -R49 ;  /* 0x000000ffff317224 */ /* 0x000fe400078e0a31 */
[----:B------:R-:W-:Y:S02]  /*2f50*/  IMAD.MOV R51, RZ, RZ, -R7 ;  /* 0x000000ffff337224 */ /* 0x000fe400078e0a07 */
[----:B------:R-:W-:-:S04]  /*2f60*/  IMAD.HI.U32 R7, R5, R66, RZ ;  /* 0x0000004205077227 */ /* 0x000fc800078e00ff */
[C---:B------:R-:W-:Y:S02]  /*2f70*/  IMAD R60, R3.reuse, R49, R62 ;  /* 0x00000031033c7224 */ /* 0x040fe400078e023e */
[C---:B------:R-:W-:Y:S02]  /*2f80*/  IMAD R62, R3.reuse, R51, R64 ;  /* 0x00000033033e7224 */ /* 0x040fe400078e0240 */
[----:B------:R-:W-:Y:S02]  /*2f90*/  IMAD.MOV R7, RZ, RZ, -R7 ;  /* 0x000000ffff077224 */ /* 0x000fe400078e0a07 */
[--C-:B------:R-:W-:Y:S02]  /*2fa0*/  @!P4 IMAD.IADD R56, R56, 0x1, -R3.reuse ;  /* 0x000000013838c824 */ /* 0x100fe400078e0a03 */
[C---:B------:R-:W-:Y:S02]  /*2fb0*/  IMAD R64, R3.reuse, R7, R66 ;  /* 0x0000000703407224 */ /* 0x040fe400078e0242 */
[----:B------:R-:W-:Y:S01]  /*2fc0*/  @!P3 IMAD.IADD R58, R58, 0x1, -R3 ;  /* 0x000000013a3ab824 */ /* 0x000fe200078e0a03 */
[C---:B------:R-:W-:Y:S01]  /*2fd0*/  ISETP.GT.U32.AND P3, PT, R3.reuse, R62, PT ;  /* 0x0000003e0300720c */ /* 0x040fe20003f64070 */
[----:B------:R-:W-:Y:S01]  /*2fe0*/  @!P1 IMAD.MOV R47, RZ, RZ, -R47 ;  /* 0x000000ffff2f9224 */ /* 0x000fe200078e0a2f */
[C---:B------:R-:W-:Y:S01]  /*2ff0*/  ISETP.GT.U32.AND P4, PT, R3.reuse, R56, PT ;  /* 0x000000380300720c */ /* 0x040fe20003f84070 */
[----:B------:R-:W-:Y:S01]  /*3000*/  @!P6 IMAD.MOV R58, RZ, RZ, -R58 ;  /* 0x000000ffff3ae224 */ /* 0x000fe200078e0a3a */
[----:B------:R-:W-:Y:S01]  /*3010*/  ISETP.GT.U32.AND P6, PT, R3, R64, PT ;  /* 0x000000400300720c */ /* 0x000fe20003fc4070 */
[----:B------:R-:W-:Y:S01]  /*3020*/  IMAD.HI.U32 R51, R5, R70, RZ ;  /* 0x0000004605337227 */ /* 0x000fe200078e00ff */
[----:B------:R-:W-:-:S02]  /*3030*/  ISETP.GE.AND P1, PT, R53, RZ, PT ;  /* 0x000000ff3500720c */ /* 0x000fc40003f26270 */
[----:B------:R-:W-:Y:S01]  /*3040*/  LOP3.LUT R53, R4, 0x38, RZ, 0xfc, !PT ;  /* 0x0000003804357812 */ /* 0x000fe200078efcff */
[----:B------:R-:W-:-:S03]  /*3050*/  IMAD.MOV R51, RZ, RZ, -R51 ;  /* 0x000000ffff337224 */ /* 0x000fc600078e0a33 */
[----:B------:R-:W-:Y:S01]  /*3060*/  IABS R49, R53 ;  /* 0x0000003500317213 */ /* 0x000fe20000000000 */
[--C-:B------:R-:W-:Y:S02]  /*3070*/  @!P3 IMAD.IADD R62, R62, 0x1, -R3.reuse ;  /* 0x000000013e3eb824 */ /* 0x100fe400078e0a03 */
[--C-:B------:R-:W-:Y:S01]  /*3080*/  @!P4 IMAD.IADD R56, R56, 0x1, -R3.reuse ;  /* 0x000000013838c824 */ /* 0x100fe200078e0a03 */
[C---:B------:R-:W-:Y:S01]  /*3090*/  ISETP.GT.U32.AND P4, PT, R3.reuse, R6, PT ;  /* 0x000000060300720c */ /* 0x040fe20003f84070 */
[----:B------:R-:W-:Y:S01]  /*30a0*/  @!P6 IMAD.IADD R64, R64, 0x1, -R3 ;  /* 0x000000014040e824 */ /* 0x000fe200078e0a03 */
[----:B------:R-:W-:Y:S01]  /*30b0*/  ISETP.GT.U32.AND P3, PT, R3, R62, PT ;  /* 0x0000003e0300720c */ /* 0x000fe20003f64070 */
[----:B------:R-:W-:Y:S02]  /*30c0*/  IMAD.MOV.U32 R66, RZ, RZ, R49 ;  /* 0x000000ffff427224 */ /* 0x000fe400078e0031 */
[----:B------:R-:W-:Y:S01]  /*30d0*/  IMAD.HI.U32 R49, R5, R68, RZ ;  /* 0x0000004405317227 */ /* 0x000fe200078e00ff */
[----:B------:R-:W-:-:S03]  /*30e0*/  ISETP.GT.U32.AND P6, PT, R3, R64, PT ;  /* 0x000000400300720c */ /* 0x000fc60003fc4070 */
[----:B------:R-:W-:Y:S01]  /*30f0*/  @!P0 IMAD.MOV R56, RZ, RZ, -R56 ;  /* 0x000000ffff388224 */ /* 0x000fe200078e0a38 */
[C---:B------:R-:W-:Y:S01]  /*3100*/  ISETP.GT.U32.AND P0, PT, R3.reuse, R60, PT ;  /* 0x0000003c0300720c */ /* 0x040fe20003f04070 */
[----:B------:R-:W-:Y:S02]  /*3110*/  IMAD.MOV R49, RZ, RZ, -R49 ;  /* 0x000000ffff317224 */ /* 0x000fe400078e0a31 */
[C---:B------:R-:W-:Y:S02]  /*3120*/  IMAD R70, R3.reuse, R51, R70 ;  /* 0x0000003303467224 */ /* 0x040fe400078e0246 */
[C---:B------:R-:W-:Y:S02]  /*3130*/  IMAD R68, R3.reuse, R49, R68 ;  /* 0x0000003103447224 */ /* 0x040fe400078e0244 */
[--C-:B------:R-:W-:Y:S02]  /*3140*/  @!P3 IMAD.IADD R62, R62, 0x1, -R3.reuse ;  /* 0x000000013e3eb824 */ /* 0x100fe400078e0a03 */
[----:B------:R-:W-:Y:S01]  /*3150*/  @!P6 IMAD.IADD R64, R64, 0x1, -R3 ;  /* 0x000000014040e824 */ /* 0x000fe200078e0a03 */
[----:B------:R-:W-:Y:S01]  /*3160*/  ISETP.GT.U32.AND P3, PT, R3, R68, PT ;  /* 0x000000440300720c */ /* 0x000fe20003f64070 */
[----:B------:R-:W-:Y:S01]  /*3170*/  IMAD.HI.U32 R7, R5, R66, RZ ;  /* 0x0000004205077227 */ /* 0x000fe200078e00ff */
[----:B------:R-:W-:-:S03]  /*3180*/  ISETP.GT.U32.AND P6, PT, R3, R70, PT ;  /* 0x000000460300720c */ /* 0x000fc60003fc4070 */
[--C-:B------:R-:W-:Y:S02]  /*3190*/  @!P0 IMAD.IADD R60, R60, 0x1, -R3.reuse ;  /* 0x000000013c3c8824 */ /* 0x100fe400078e0a03 */
[----:B------:R-:W-:Y:S02]  /*31a0*/  @!P4 IMAD.IADD R6, R6, 0x1, -R3 ;  /* 0x000000010606c824 */ /* 0x000fe400078e0a03 */
[----:B------:R-:W-:Y:S01]  /*31b0*/  IMAD.MOV R7, RZ, RZ, -R7 ;  /* 0x000000ffff077224 */ /* 0x000fe200078e0a07 */
[----:B------:R-:W-:Y:S01]  /*31c0*/  ISETP.GT.U32.AND P0, PT, R3, R60, PT ;  /* 0x0000003c0300720c */ /* 0x000fe20003f04070 */
[----:B------:R-:W-:Y:S01]  /*31d0*/  IMAD.HI.U32 R49, R5, R74, RZ ;  /* 0x0000004a05317227 */ /* 0x000fe200078e00ff */
[----:B------:R-:W-:-:S03]  /*31e0*/  ISETP.GT.U32.AND P4, PT, R3, R6, PT ;  /* 0x000000060300720c */ /* 0x000fc60003f84070 */
[--C-:B------:R-:W-:Y:S02]  /*31f0*/  @!P3 IMAD.IADD R68, R68, 0x1, -R3.reuse ;  /* 0x000000014444b824 */ /* 0x100fe400078e0a03 */
[C---:B------:R-:W-:Y:S02]  /*3200*/  IMAD R66, R3.reuse, R7, R66 ;  /* 0x0000000703427224 */ /* 0x040fe400078e0242 */
[----:B------:R-:W-:Y:S01]  /*3210*/  @!P6 IMAD.IADD R70, R70, 0x1, -R3 ;  /* 0x000000014646e824 */ /* 0x000fe200078e0a03 */
[C---:B------:R-:W-:Y:S01]  /*3220*/  ISETP.GT.U32.AND P6, PT, R3.reuse, R68, PT ;  /* 0x000000440300720c */ /* 0x040fe20003fc4070 */
[----:B------:R-:W-:Y:S02]  /*3230*/  IMAD.MOV R49, RZ, RZ, -R49 ;  /* 0x000000ffff317224 */ /* 0x000fe400078e0a31 */
[----:B------:R-:W-:Y:S01]  /*3240*/  @!P0 IMAD.IADD R60, R60, 0x1, -R3 ;  /* 0x000000013c3c8824 */ /* 0x000fe200078e0a03 */
[C---:B------:R-:W-:Y:S01]  /*3250*/  ISETP.GT.U32.AND P0, PT, R3.reuse, R66, PT ;  /* 0x000000420300720c */ /* 0x040fe20003f04070 */
[----:B------:R-:W-:-:S02]  /*3260*/  IMAD R74, R3, R49, R74 ;  /* 0x00000031034a7224 */ /* 0x000fc400078e024a */
[----:B------:R-:W-:Y:S01]  /*3270*/  @!P4 IMAD.IADD R6, R6, 0x1, -R3 ;  /* 0x000000010606c824 */ /* 0x000fe200078e0a03 */
[----:B------:R-:W-:Y:S01]  /*3280*/  ISETP.GE.AND P4, PT, R55, RZ, PT ;  /* 0x000000ff3700720c */ /* 0x000fe20003f86270 */
[----:B------:R-:W-:-:S04]  /*3290*/  IMAD.HI.U32 R7, R5, R72, RZ ;  /* 0x0000004805077227 */ /* 0x000fc800078e00ff */
[----:B------:R-:W-:Y:S01]  /*32a0*/  @!P6 IMAD.IADD R68, R68, 0x1, -R3 ;  /* 0x000000014444e824 */ /* 0x000fe200078e0a03 */
[----:B------:R-:W-:Y:S01]  /*32b0*/  ISETP.GT.U32.AND P6, PT, R3, R74, PT ;  /* 0x0000004a0300720c */ /* 0x000fe20003fc4070 */
[----:B------:R-:W-:Y:S02]  /*32c0*/  IMAD.MOV.U32 R49, RZ, RZ, R6 ;  /* 0x000000ffff317224 */ /* 0x000fe400078e0006 */
[----:B------:R-:W-:-:S04]  /*32d0*/  IMAD.HI.U32 R6, R5, R78, RZ ;  /* 0x0000004e05067227 */ /* 0x000fc800078e00ff */
[----:B------:R-:W-:Y:S01]  /*32e0*/  @!P0 IMAD.IADD R66, R66, 0x1, -R3 ;  /* 0x0000000142428824 */ /* 0x000fe200078e0a03 */
[----:B------:R-:W-:Y:S01]  /*32f0*/  ISETP.GE.AND P0, PT, R53, RZ, PT ;  /* 0x000000ff3500720c */ /* 0x000fe20003f06270 */
[----:B------:R-:W-:Y:S02]  /*3300*/  IMAD.MOV R6, RZ, RZ, -R6 ;  /* 0x000000ffff067224 */ /* 0x000fe400078e0a06 */
[----:B------:R-:W-:Y:S01]  /*3310*/  @!P5 IMAD.MOV R49, RZ, RZ, -R49 ;  /* 0x000000ffff31d224 */ /* 0x000fe200078e0a31 */
[----:B------:R-:W-:Y:S01]  /*3320*/  ISETP.GT.U32.AND P3, PT, R3, R66, PT ;  /* 0x000000420300720c */ /* 0x000fe20003f64070 */
[----:B------:R-:W-:Y:S01]  /*3330*/  IMAD.HI.U32 R51, R5, R76, RZ ;  /* 0x0000004c05337227 */ /* 0x000fe200078e00ff */
[----:B------:R-:W-:-:S03]  /*3340*/  ISETP.GT.U32.AND P5, PT, R3, R70, PT ;  /* 0x000000460300720c */ /* 0x000fc60003fa4070 */
[C---:B------:R-:W-:Y:S02]  /*3350*/  IMAD R6, R3.reuse, R6, R78 ;  /* 0x0000000603067224 */ /* 0x040fe400078e024e */
[----:B------:R-:W-:Y:S02]  /*3360*/  IMAD.MOV R7, RZ, RZ, -R7 ;  /* 0x000000ffff077224 */ /* 0x000fe400078e0a07 */
[----:B------:R-:W-:Y:S02]  /*3370*/  IMAD.MOV R51, RZ, RZ, -R51 ;  /* 0x000000ffff337224 */ /* 0x000fe400078e0a33 */
[----:B------:R-:W-:Y:S01]  /*3380*/  @!P6 IMAD.IADD R74, R74, 0x1, -R3 ;  /* 0x000000014a4ae824 */ /* 0x000fe200078e0a03 */
[C---:B------:R-:W-:Y:S01]  /*3390*/  ISETP.GT.U32.AND P6, PT, R3.reuse, R6, PT ;  /* 0x000000060300720c */ /* 0x040fe20003fc4070 */
[----:B------:R-:W-:Y:S02]  /*33a0*/  IMAD R72, R3, R7, R72 ;  /* 0x0000000703487224 */ /* 0x000fe400078e0248 */
[----:B------:R-:W-:-:S04]  /*33b0*/  IMAD.HI.U32 R7, R5, R80, RZ ;  /* 0x0000005005077227 */ /* 0x000fc800078e00ff */
[C---:B------:R-:W-:Y:S02]  /*33c0*/  IMAD R76, R3.reuse, R51, R76 ;  /* 0x00000033034c7224 */ /* 0x040fe400078e024c */
[----:B------:R-:W-:Y:S02]  /*33d0*/  IMAD.MOV R7, RZ, RZ, -R7 ;  /* 0x000000ffff077224 */ /* 0x000fe400078e0a07 */
[--C-:B------:R-:W-:Y:S01]  /*33e0*/  @!P3 IMAD.IADD R66, R66, 0x1, -R3.reuse ;  /* 0x000000014242b824 */ /* 0x100fe200078e0a03 */
[C---:B------:R-:W-:Y:S01]  /*33f0*/  ISETP.GT.U32.AND P3, PT, R3.reuse, R72, PT ;  /* 0x000000480300720c */ /* 0x040fe20003f64070 */
[--C-:B------:R-:W-:Y:S01]  /*3400*/  @!P5 IMAD.IADD R70, R70, 0x1, -R3.reuse ;  /* 0x000000014646d824 */ /* 0x100fe200078e0a03 */
[C---:B------:R-:W-:Y:S01]  /*3410*/  ISETP.GT.U32.AND P5, PT, R3.reuse, R76, PT ;  /* 0x0000004c0300720c */ /* 0x040fe20003fa4070 */
[----:B------:R-:W-:Y:S02]  /*3420*/  IMAD R78, R3, R7, R80 ;  /* 0x00000007034e7224 */ /* 0x000fe400078e0250 */
[----:B------:R-:W-:-:S02]  /*3430*/  @!P6 IMAD.IADD R6, R6, 0x1, -R3 ;  /* 0x000000010606e824 */ /* 0x000fc400078e0a03 */
[----:B------:R-:W-:Y:S01]  /*3440*/  IMAD.HI.U32 R51, R5, R82, RZ ;  /* 0x0000005205337227 */ /* 0x000fe200078e00ff */
[----:B------:R-:W-:-:S03]  /*3450*/  ISETP.GT.U32.AND P6, PT, R3, R78, PT ;  /* 0x0000004e0300720c */ /* 0x000fc60003fc4070 */
[----:B------:R-:W-:-:S04]  /*3460*/  IMAD.HI.U32 R53, R5, R84, RZ ;  /* 0x0000005405357227 */ /* 0x000fc800078e00ff */
[----:B------:R-:W-:Y:S02]  /*3470*/  IMAD.MOV R51, RZ, RZ, -R51 ;  /* 0x000000ffff337224 */ /* 0x000fe400078e0a33 */
[--C-:B------:R-:W-:Y:S01]  /*3480*/  @!P3 IMAD.IADD R72, R72, 0x1, -R3.reuse ;  /* 0x000000014848b824 */ /* 0x100fe200078e0a03 */
[----:B------:R-:W-:Y:S01]  /*3490*/  ISETP.GE.AND P3, PT, R57, RZ, PT ;  /* 0x000000ff3900720c */ /* 0x000fe20003f66270 */
[----:B------:R-:W-:Y:S01]  /*34a0*/  @!P5 IMAD.IADD R76, R76, 0x1, -R3 ;  /* 0x000000014c4cd824 */ /* 0x000fe200078e0a03 */
[----:B------:R-:W-:Y:S01]  /*34b0*/  ISETP.GE.AND P5, PT, R59, RZ, PT ;  /* 0x000000ff3b00720c */ /* 0x000fe20003fa6270 */
[----:B------:R-:W-:Y:S01]  /*34c0*/  IMAD.MOV R53, RZ, RZ, -R53 ;  /* 0x000000ffff357224 */ /* 0x000fe200078e0a35 */
[C---:B------:R-:W-:Y:S01]  /*34d0*/  LOP3.LUT R57, R4.reuse, 0x10, RZ, 0xfc, !PT ;  /* 0x0000001004397812 */ /* 0x040fe200078efcff */
[C---:B------:R-:W-:Y:S01]  /*34e0*/  IMAD R80, R3.reuse, R51, R82 ;  /* 0x0000003303507224 */ /* 0x040fe200078e0252 */
[----:B------:R-:W-:Y:S01]  /*34f0*/  LOP3.LUT R59, R4, 0xc, RZ, 0xfc, !PT ;  /* 0x0000000c043b7812 */ /* 0x000fe200078efcff */
[C---:B------:R-:W-:Y:S01]  /*3500*/  IMAD R82, R3.reuse, R53, R84 ;  /* 0x0000003503527224 */ /* 0x040fe200078e0254 */
[----:B------:R-:W-:Y:S01]  /*3510*/  IABS R84, R57 ;  /* 0x0000003900547213 */ /* 0x000fe20000000000 */
[----:B------:R-:W-:Y:S01]  /*3520*/  @!P6 IMAD.IADD R78, R78, 0x1, -R3 ;  /* 0x000000014e4ee824 */ /* 0x000fe200078e0a03 */
[----:B------:R-:W-:Y:S01]  /*3530*/  IABS R86, R59 ;  /* 0x0000003b00567213 */ /* 0x000fe20000000000 */
[----:B------:R-:W-:Y:S01]  /*3540*/  @!P4 IMAD.MOV R64, RZ, RZ, -R64 ;  /* 0x000000ffff40c224 */ /* 0x000fe200078e0a40 */
[----:B------:R-:W-:Y:S01]  /*3550*/  ISETP.GT.U32.AND P6, PT, R3, R80, PT ;  /* 0x000000500300720c */ /* 0x000fe20003fc4070 */
[----:B------:R-:W-:Y:S01]  /*3560*/  IMAD.HI.U32 R7, R5, R84, RZ ;  /* 0x0000005405077227 */ /* 0x000fe200078e00ff */
[----:B------:R-:W-:-:S03]  /*3570*/  ISETP.GT.U32.AND P4, PT, R3, R76, PT ;  /* 0x0000004c0300720c */ /* 0x000fc60003f84070 */
[----:B------:R-:W-:-:S04]  /*3580*/  IMAD.HI.U32 R51, R5, R86, RZ ;  /* 0x0000005605337227 */ /* 0x000fc800078e00ff */
[----:B------:R-:W-:-:S04]  /*3590*/  IMAD.HI.U32 R53, R5, R88, RZ ;  /* 0x0000005805357227 */ /* 0x000fc800078e00ff */
[----:B------:R-:W-:-:S04]  /*35a0*/  IMAD.HI.U32 R55, R5, R90, RZ ;  /* 0x0000005a05377227 */ /* 0x000fc800078e00ff */
[----:B------:R-:W-:-:S04]  /*35b0*/  IMAD.HI.U32 R5, R5, R92, RZ ;  /* 0x0000005c05057227 */ /* 0x000fc800078e00ff */
[----:B------:R-:W-:Y:S01]  /*35c0*/  @!P1 IMAD.MOV R62, RZ, RZ, -R62 ;  /* 0x000000ffff3e9224 */ /* 0x000fe200078e0a3e */
[C---:B------:R-:W-:Y:S01]  /*35d0*/  ISETP.GT.U32.AND P1, PT, R3.reuse, R74, PT ;  /* 0x0000004a0300720c */ /* 0x040fe20003f24070 */
[----:B------:R-:W-:Y:S02]  /*35e0*/  IMAD.MOV R5, RZ, RZ, -R5 ;  /* 0x000000ffff057224 */ /* 0x000fe400078e0a05 */
[----:B------:R-:W-:Y:S01]  /*35f0*/  @!P2 IMAD.MOV R60, RZ, RZ, -R60 ;  /* 0x000000ffff3ca224 */ /* 0x000fe200078e0a3c */
[C---:B------:R-:W-:Y:S01]  /*3600*/  ISETP.GT.U32.AND P2, PT, R3.reuse, R72, PT ;  /* 0x000000480300720c */ /* 0x040fe20003f44070 */
[----:B------:R-:W-:Y:S01]  /*3610*/  @!P0 IMAD.MOV R66, RZ, RZ, -R66 ;  /* 0x000000ffff428224 */ /* 0x000fe200078e0a42 */
[----:B------:R-:W-:Y:S01]  /*3620*/  ISETP.GT.U32.AND P0, PT, R3, R6, PT ;  /* 0x000000060300720c */ /* 0x000fe20003f04070 */
[----:B------:R-:W-:Y:S02]  /*3630*/  IMAD.MOV R51, RZ, RZ, -R51 ;  /* 0x000000ffff337224 */ /* 0x000fe400078e0a33 */
[----:B------:R-:W-:-:S02]  /*3640*/  @!P6 IMAD.IADD R80, R80, 0x1, -R3 ;  /* 0x000000015050e824 */ /* 0x000fc400078e0a03 */
[C---:B------:R-:W-:Y:S02]  /*3650*/  IMAD R92, R3.reuse, R5, R92 ;  /* 0x00000005035c7224 */ /* 0x040fe400078e025c */
[----:B------:R-:W-:Y:S01]  /*3660*/  @!P5 IMAD.MOV R70, RZ, RZ, -R70 ;  /* 0x000000ffff46d224 */ /* 0x000fe200078e0a46 */
[C---:B------:R-:W-:Y:S01]  /*3670*/  ISETP.GT.U32.AND P5, PT, R3.reuse, R82, PT ;  /* 0x000000520300720c */ /* 0x040fe20003fa4070 */
[----:B------:R-:W-:Y:S01]  /*3680*/  IMAD.MOV R7, RZ, RZ, -R7 ;  /* 0x000000ffff077224 */ /* 0x000fe200078e0a07 */
[C---:B------:R-:W-:Y:S01]  /*3690*/  ISETP.GT.U32.AND P6, PT, R3.reuse, R80, PT ;  /* 0x000000500300720c */ /* 0x040fe20003fc4070 */
[----:B------:R-:W-:Y:S02]  /*36a0*/  IMAD.MOV R53, RZ, RZ, -R53 ;  /* 0x000000ffff357224 */ /* 0x000fe400078e0a35 */
[C---:B------:R-:W-:Y:S02]  /*36b0*/  IMAD R86, R3.reuse, R51, R86 ;  /* 0x0000003303567224 */ /* 0x040fe400078e0256 */
[----:B------:R-:W-:Y:S01]  /*36c0*/  @!P4 IMAD.IADD R76, R76, 0x1, -R3 ;  /* 0x000000014c4cc824 */ /* 0x000fe200078e0a03 */
[----:B------:R-:W-:Y:S01]  /*36d0*/  ISETP.GT.U32.AND P4, PT, R3, R92, PT ;  /* 0x0000005c0300720c */ /* 0x000fe20003f84070 */
[----:B------:R-:W-:-:S02]  /*36e0*/  IMAD.MOV R55, RZ, RZ, -R55 ;  /* 0x000000ffff377224 */ /* 0x000fc400078e0a37 */
[C---:B------:R-:W-:Y:S01]  /*36f0*/  IMAD R84, R3.reuse, R7, R84 ;  /* 0x0000000703547224 */ /* 0x040fe200078e0254 */
[----:B------:R-:W-:Y:S01]  /*3700*/  LOP3.LUT R7, R154, 0xc0, RZ, 0xc0, !PT ;  /* 0x000000c09a077812 */ /* 0x000fe200078ec0ff */
[C---:B------:R-:W-:Y:S02]  /*3710*/  IMAD R88, R3.reuse, R53, R88 ;  /* 0x0000003503587224 */ /* 0x040fe400078e0258 */
[----:B------:R-:W-:Y:S01]  /*3720*/  @!P1 IMAD.IADD R74, R74, 0x1, -R3 ;  /* 0x000000014a4a9824 */ /* 0x000fe200078e0a03 */
[C---:B------:R-:W-:Y:S01]  /*3730*/  ISETP.GT.U32.AND P1, PT, R3.reuse, R86, PT ;  /* 0x000000560300720c */ /* 0x040fe20003f24070 */
[----:B------:R-:W-:Y:S01]  /*3740*/  @!P3 IMAD.MOV R68, RZ, RZ, -R68 ;  /* 0x000000ffff44b224 */ /* 0x000fe200078e0a44 */
[C---:B------:R-:W-:Y:S01]  /*3750*/  ISETP.GT.U32.AND P3, PT, R3.reuse, R78, PT ;  /* 0x0000004e0300720c */ /* 0x040fe20003f64070 */
[C---:B------:R-:W-:Y:S01]  /*3760*/  IMAD R90, R3.reuse, R55, R90 ;  /* 0x00000037035a7224 */ /* 0x040fe200078e025a */
[----:B------:R-:W-:Y:S01]  /*3770*/  SHF.R.U32.HI R51, RZ, 0x2, R7 ;  /* 0x00000002ff337819 */ /* 0x000fe20000011607 */
[--C-:B------:R-:W-:Y:S01]  /*3780*/  @!P2 IMAD.IADD R72, R72, 0x1, -R3.reuse ;  /* 0x000000014848a824 */ /* 0x100fe200078e0a03 */
[C---:B------:R-:W-:Y:S01]  /*3790*/  ISETP.GT.U32.AND P2, PT, R3.reuse, R84, PT ;  /* 0x000000540300720c */ /* 0x040fe20003f44070 */
[--C-:B------:R-:W-:Y:S01]  /*37a0*/  @!P0 IMAD.IADD R6, R6, 0x1, -R3.reuse ;  /* 0x0000000106068824 */ /* 0x100fe200078e0a03 */
[C---:B------:R-:W-:Y:S01]  /*37b0*/  ISETP.GT.U32.AND P0, PT, R3.reuse, R88, PT ;  /* 0x000000580300720c */ /* 0x040fe20003f04070 */
[--C-:B------:R-:W-:Y:S01]  /*37c0*/  @!P5 IMAD.IADD R82, R82, 0x1, -R3.reuse ;  /* 0x000000015252d824 */ /* 0x100fe200078e0a03 */
[----:B------:R-:W-:Y:S01]  /*37d0*/  ISETP.GT.U32.AND P5, PT, R3, R90, PT ;  /* 0x0000005a0300720c */ /* 0x000fe20003fa4070 */
[--C-:B------:R-:W-:Y:S01]  /*37e0*/  @!P6 IMAD.IADD R80, R80, 0x1, -R3.reuse ;  /* 0x000000015050e824 */ /* 0x100fe200078e0a03 */
[----:B------:R-:W-:Y:S01]  /*37f0*/  ISETP.GE.AND P6, PT, R63, RZ, PT ;  /* 0x000000ff3f00720c */ /* 0x000fe20003fc6270 */
        /* <DEDUP_REMOVED lines=10> */
[----:B------:R-:W-:Y:S01]  /*38a0*/  @!P5 IMAD.IADD R90, R90, 0x1, -R3 ;  /* 0x000000015a5ad824 */ /* 0x000fe200078e0a03 */
[C---:B------:R-:W-:Y:S01]  /*38b0*/  ISETP.GT.U32.AND P5, PT, R3.reuse, R84, PT ;  /* 0x000000540300720c */ /* 0x040fe20003fa4070 */
[----:B------:R-:W-:Y:S01]  /*38c0*/  IMAD.MOV.U32 R5, RZ, RZ, R6 ;  /* 0x000000ffff057224 */ /* 0x000fe200078e0006 */
[----:B------:R-:W-:Y:S01]  /*38d0*/  LOP3.LUT R6, R0, R51, RZ, 0x3c, !PT ;  /* 0x0000003300067212 */ /* 0x000fe200078e3cff */
[----:B------:R-:W-:Y:S01]  /*38e0*/  @!P6 IMAD.MOV R74, RZ, RZ, -R74 ;  /* 0x000000ffff4ae224 */ /* 0x000fe200078e0a4a */
[C---:B------:R-:W-:Y:S01]  /*38f0*/  ISETP.GT.U32.AND P6, PT, R3.reuse, R88, PT ;  /* 0x000000580300720c */ /* 0x040fe20003fc4070 */
[----:B------:R-:W-:Y:S01]  /*3900*/  @!P4 IMAD.MOV R78, RZ, RZ, -R78 ;  /* 0x000000ffff4ec224 */ /* 0x000fe200078e0a4e */
[C---:B------:R-:W-:Y:S01]  /*3910*/  ISETP.GT.U32.AND P4, PT, R3.reuse, R90, PT ;  /* 0x0000005a0300720c */ /* 0x040fe20003f84070 */
[----:B------:R-:W-:Y:S01]  /*3920*/  @!P1 IMAD.MOV R5, RZ, RZ, -R5 ;  /* 0x000000ffff059224 */ /* 0x000fe200078e0a05 */
[C---:B------:R-:W-:Y:S01]  /*3930*/  ISETP.GT.U32.AND P1, PT, R3.reuse, R92, PT ;  /* 0x0000005c0300720c */ /* 0x040fe20003f24070 */
[----:B------:R-:W-:Y:S01]  /*3940*/  @!P3 IMAD.MOV R72, RZ, RZ, -R72 ;  /* 0x000000ffff48b224 */ /* 0x000fe200078e0a48 */
[C---:B------:R-:W-:Y:S01]  /*3950*/  ISETP.GT.U32.AND P3, PT, R3.reuse, R82, PT ;  /* 0x000000520300720c */ /* 0x040fe20003f64070 */
[----:B------:R-:W-:Y:S01]  /*3960*/  @!P2 IMAD.MOV R76, RZ, RZ, -R76 ;  /* 0x000000ffff4ca224 */ /* 0x000fe200078e0a4c */
[----:B------:R-:W-:Y:S01]  /*3970*/  ISETP.GT.U32.AND P2, PT, R3, R86, PT ;  /* 0x000000560300720c */ /* 0x000fe20003f44070 */
[----:B------:R-:W-:Y:S01]  /*3980*/  @!P0 IMAD.MOV R80, RZ, RZ, -R80 ;  /* 0x000000ffff508224 */ /* 0x000fe200078e0a50 */
[----:B------:R-:W-:Y:S01]  /*3990*/  ISETP.GE.AND P0, PT, R4, RZ, PT ;  /* 0x000000ff0400720c */ /* 0x000fe20003f06270 */
[--C-:B------:R-:W-:Y:S01]  /*39a0*/  @!P5 IMAD.IADD R84, R84, 0x1, -R3.reuse ;  /* 0x000000015454d824 */ /* 0x100fe200078e0a03 */
[----:B------:R-:W-:Y:S01]  /*39b0*/  LOP3.LUT R0, RZ, R153, RZ, 0x33, !PT ;  /* 0x00000099ff007212 */ /* 0x000fe200078e33ff */
[--C-:B------:R-:W-:Y:S01]  /*39c0*/  @!P6 IMAD.IADD R88, R88, 0x1, -R3.reuse ;  /* 0x000000015858e824 */ /* 0x100fe200078e0a03 */
[----:B------:R-:W-:Y:S01]  /*39d0*/  ISETP.GE.AND P6, PT, R77, RZ, PT ;  /* 0x000000ff4d00720c */ /* 0x000fe20003fc6270 */
[--C-:B------:R-:W-:Y:S01]  /*39e0*/  @!P4 IMAD.IADD R90, R90, 0x1, -R3.reuse ;  /* 0x000000015a5ac824 */ /* 0x100fe200078e0a03 */
[----:B------:R-:W-:Y:S01]  /*39f0*/  ISETP.NE.AND P4, PT, R153, RZ, PT ;  /* 0x000000ff9900720c */ /* 0x000fe20003f85270 */
[--C-:B------:R-:W-:Y:S01]  /*3a00*/  @!P1 IMAD.IADD R92, R92, 0x1, -R3.reuse ;  /* 0x000000015c5c9824 */ /* 0x100fe200078e0a03 */
[----:B------:R-:W-:Y:S01]  /*3a10*/  ISETP.GE.AND P5, PT, R57, RZ, PT ;  /* 0x000000ff3900720c */ /* 0x000fe20003fa6270 */
[--C-:B------:R-:W-:Y:S01]  /*3a20*/  @!P3 IMAD.IADD R82, R82, 0x1, -R3.reuse ;  /* 0x000000015252b824 */ /* 0x100fe200078e0a03 */
[----:B------:R-:W-:Y:S01]  /*3a30*/  SEL R12, R0, R12, !P4 ;  /* 0x0000000c000c7207 */ /* 0x000fe20006000000 */
[----:B------:R-:W-:Y:S01]  /*3a40*/  @!P2 IMAD.IADD R86, R86, 0x1, -R3 ;  /* 0x000000015656a824 */ /* 0x000fe200078e0a03 */
[----:B------:R-:W-:Y:S01]  /*3a50*/  ISETP.GE.AND P3, PT, R73, RZ, PT ;  /* 0x000000ff4900720c */ /* 0x000fe20003f66270 */
[----:B------:R-:W-:Y:S01]  /*3a60*/  @!P0 IMAD.MOV R92, RZ, RZ, -R92 ;  /* 0x000000ffff5c8224 */ /* 0x000fe200078e0a5c */
[----:B------:R-:W-:Y:S01]  /*3a70*/  ISETP.GE.AND P2, PT, R59, RZ, PT ;  /* 0x000000ff3b00720c */ /* 0x000fe20003f46270 */
[----:B------:R-:W-:Y:S01]  /*3a80*/  IMAD R12, R12, UR4, RZ ;  /* 0x000000040c0c7c24 */ /* 0x000fe2000f8e02ff */
[----:B------:R-:W-:Y:S01]  /*3a90*/  ISETP.GE.AND P1, PT, R75, RZ, PT ;  /* 0x000000ff4b00720c */ /* 0x000fe20003f26270 */
[----:B------:R-:W-:Y:S01]  /*3aa0*/  @!P6 IMAD.MOV R90, RZ, RZ, -R90 ;  /* 0x000000ffff5ae224 */ /* 0x000fe200078e0a5a */
[----:B------:R-:W-:-:S02]  /*3ab0*/  SEL R3, R0, R9, !P4 ;  /* 0x0000000900037207 */ /* 0x000fc40006000000 */
[----:B------:R-:W-:Y:S01]  /*3ac0*/  LEA R9, P0, R2, UR6, 0x1 ;  /* 0x0000000602097c11 */ /* 0x000fe2000f8008ff */
[----:B------:R-:W-:Y:S01]  /*3ad0*/  @!P5 IMAD.MOV R84, RZ, RZ, -R84 ;  /* 0x000000ffff54d224 */ /* 0x000fe200078e0a54 */
[C---:B------:R-:W-:Y:S01]  /*3ae0*/  SEL R10, R0.reuse, R10, !P4 ;  /* 0x0000000a000a7207 */ /* 0x040fe20006000000 */
[----:B------:R-:W-:Y:S01]  /*3af0*/  IMAD R3, R3, UR4, RZ ;  /* 0x0000000403037c24 */ /* 0x000fe2000f8e02ff */
[----:B------:R-:W-:Y:S01]  /*3b00*/  SEL R11, R0, R11, !P4 ;  /* 0x0000000b000b7207 */ /* 0x000fe20006000000 */
[----:B------:R-:W-:Y:S01]  /*3b10*/  @!P3 IMAD.MOV R82, RZ, RZ, -R82 ;  /* 0x000000ffff52b224 */ /* 0x000fe200078e0a52 */
[----:B------:R-:W-:Y:S01]  /*3b20*/  LEA.HI.X.SX32 R2, R2, UR7, 0x1, P0 ;  /* 0x0000000702027c11 */ /* 0x000fe200080f0eff */
[----:B------:R-:W-:Y:S01]  /*3b30*/  ULDC.64 UR6, c[0x0][0x218] ;  /* 0x0000860000067ab9 */ /* 0x000fe20000000a00 */
[----:B------:R-:W-:Y:S01]  /*3b40*/  SEL R13, R0, R13, !P4 ;  /* 0x0000000d000d7207 */ /* 0x000fe20006000000 */
[----:B------:R-:W-:Y:S01]  /*3b50*/  IMAD R10, R10, UR4, RZ ;  /* 0x000000040a0a7c24 */ /* 0x000fe2000f8e02ff */
[----:B------:R-:W-:Y:S01]  /*3b60*/  LEA R4, P6, R12, UR6, 0x1 ;  /* 0x000000060c047c11 */ /* 0x000fe2000f8c08ff */
[----:B------:R-:W-:Y:S01]  /*3b70*/  IMAD R11, R11, UR4, RZ ;  /* 0x000000040b0b7c24 */ /* 0x000fe2000f8e02ff */
[C---:B------:R-:W-:Y:S01]  /*3b80*/  SEL R14, R0.reuse, R14, !P4 ;  /* 0x0000000e000e7207 */ /* 0x040fe20006000000 */
[----:B------:R-:W-:Y:S01]  /*3b90*/  @!P2 IMAD.MOV R86, RZ, RZ, -R86 ;  /* 0x000000ffff56a224 */ /* 0x000fe200078e0a56 */
[----:B------:R-:W-:Y:S01]  /*3ba0*/  SEL R15, R0, R15, !P4 ;  /* 0x0000000f000f7207 */ /* 0x000fe20006000000 */
[----:B------:R-:W-:Y:S01]  /*3bb0*/  @!P1 IMAD.MOV R88, RZ, RZ, -R88 ;  /* 0x000000ffff589224 */ /* 0x000fe200078e0a58 */
[----:B------:R-:W-:Y:S01]  /*3bc0*/  LEA R51, P5, R3, UR6, 0x1 ;  /* 0x0000000603337c11 */ /* 0x000fe2000f8a08ff */
[----:B------:R-:W-:Y:S01]  /*3bd0*/  IMAD R13, R13, UR4, RZ ;  /* 0x000000040d0d7c24 */ /* 0x000fe2000f8e02ff */
[----:B------:R-:W-:Y:S01]  /*3be0*/  LEA R53, P3, R10, UR6, 0x1 ;  /* 0x000000060a357c11 */ /* 0x000fe2000f8608ff */
[----:B------:R0:W-:Y:S01]  /*3bf0*/  STL [R1+0x2c4], R4 ;  /* 0x0002c40401007387 */ /* 0x0001e20000100800 */
[----:B------:R-:W-:Y:S01]  /*3c00*/  IMAD R14, R14, UR4, RZ ;  /* 0x000000040e0e7c24 */ /* 0x000fe2000f8e02ff */
[C---:B------:R-:W-:Y:S01]  /*3c10*/  SEL R16, R0.reuse, R16, !P4 ;  /* 0x0000001000107207 */ /* 0x040fe20006000000 */
[----:B------:R-:W-:Y:S01]  /*3c20*/  IMAD R15, R15, UR4, RZ ;  /* 0x000000040f0f7c24 */ /* 0x000fe2000f8e02ff */
[----:B------:R1:W-:Y:S01]  /*3c30*/  STL [R1+0x36c], R51 ;  /* 0x00036c3301007387 */ /* 0x0003e20000100800 */
[----:B------:R-:W-:-:S02]  /*3c40*/  SEL R17, R0, R17, !P4 ;  /* 0x0000001100117207 */ /* 0x000fc40006000000 */
[C---:B------:R-:W-:Y:S01]  /*3c50*/  SEL R18, R0.reuse, R18, !P4 ;  /* 0x0000001200127207 */ /* 0x040fe20006000000 */
[----:B------:R3:W-:Y:S01]  /*3c60*/  STL [R1+0x21c], R53 ;  /* 0x00021c3501007387 */ /* 0x0007e20000100800 */
[----:B------:R-:W-:Y:S01]  /*3c70*/  SEL R19, R0, R19, !P4 ;  /* 0x0000001300137207 */ /* 0x000fe20006000000 */
[----:B------:R-:W-:Y:S01]  /*3c80*/  IMAD R16, R16, UR4, RZ ;  /* 0x0000000410107c24 */ /* 0x000fe2000f8e02ff */
[----:B0-----:R-:W-:Y:S01]  /*3c90*/  LEA R4, P2, R11, UR6, 0x1 ;  /* 0x000000060b047c11 */ /* 0x001fe2000f8408ff */
[----:B------:R-:W-:Y:S01]  /*3ca0*/  IMAD R17, R17, UR4, RZ ;  /* 0x0000000411117c24 */ /* 0x000fe2000f8e02ff */
[----:B------:R-:W-:Y:S01]  /*3cb0*/  SEL R20, R0, R20, !P4 ;  /* 0x0000001400147207 */ /* 0x000fe20006000000 */
[----:B------:R-:W-:Y:S01]  /*3cc0*/  IMAD R18, R18, UR4, RZ ;  /* 0x0000000412127c24 */ /* 0x000fe2000f8e02ff */
[C---:B------:R-:W-:Y:S01]  /*3cd0*/  SEL R21, R0.reuse, R21, !P4 ;  /* 0x0000001500157207 */ /* 0x040fe20006000000 */
[----:B------:R0:W-:Y:S01]  /*3ce0*/  STL [R1+0x2cc], R4 ;  /* 0x0002cc0401007387 */ /* 0x0001e20000100800 */
[C---:B------:R-:W-:Y:S01]  /*3cf0*/  SEL R22, R0.reuse, R22, !P4 ;  /* 0x0000001600167207 */ /* 0x040fe20006000000 */
[----:B------:R-:W-:Y:S01]  /*3d00*/  IMAD R19, R19, UR4, RZ ;  /* 0x0000000413137c24 */ /* 0x000fe2000f8e02ff */
[----:B------:R-:W-:Y:S01]  /*3d10*/  SEL R23, R0, R23, !P4 ;  /* 0x0000001700177207 */ /* 0x000fe20006000000 */
[----:B------:R-:W-:Y:S01]  /*3d20*/  IMAD R20, R20, UR4, RZ ;  /* 0x0000000414147c24 */ /* 0x000fe2000f8e02ff */
        /* <DEDUP_REMOVED lines=30> */
[C---:B------:R-:W-:Y:S01]  /*3f10*/  SEL R39, R0.reuse, R39, !P4 ;  /* 0x0000002700277207 */ /* 0x040fe20006000000 */
[----:B------:R-:W-:Y:S01]  /*3f20*/  IMAD R37, R37, UR4, RZ ;  /* 0x0000000425257c24 */ /* 0x000fe2000f8e02ff */
[----:B------:R-:W-:Y:S01]  /*3f30*/  SEL R40, R0, R40, !P4 ;  /* 0x0000002800287207 */ /* 0x000fe20006000000 */
        /* <DEDUP_REMOVED lines=63> */
[----:B-1----:R-:W-:Y:S01]  /*4330*/  LEA R51, P1, R13, UR6, 0x1 ;  /* 0x000000060d337c11 */ /* 0x002fe2000f8208ff */
[----:B------:R-:W-:Y:S01]  /*4340*/  IMAD R86, R86, UR4, RZ ;  /* 0x0000000456567c24 */ /* 0x000fe2000f8e02ff */
[----:B------:R-:W-:Y:S01]  /*4350*/  SEL R0, R0, R92, !P4 ;  /* 0x0000005c00007207 */ /* 0x000fe20006000000 */
[----:B------:R-:W-:Y:S01]  /*4360*/  IMAD R88, R88, UR4, RZ ;  /* 0x0000000458587c24 */ /* 0x000fe2000f8e02ff */
[----:B---3--:R-:W-:Y:S01]  /*4370*/  LEA R53, P0, R14, UR6, 0x1 ;  /* 0x000000060e357c11 */ /* 0x008fe2000f8008ff */
[----:B------:R1:W-:Y:S01]  /*4380*/  STL [R1+0x370], R51 ;  /* 0x0003703301007387 */ /* 0x0003e20000100800 */
[----:B0-----:R-:W-:Y:S01]  /*4390*/  LEA R4, P4, R15, UR6, 0x1 ;  /* 0x000000060f047c11 */ /* 0x001fe2000f8808ff */
[----:B------:R-:W-:Y:S01]  /*43a0*/  IMAD R90, R90, UR4, RZ ;  /* 0x000000045a5a7c24 */ /* 0x000fe2000f8e02ff */
[----:B------:R-:W-:Y:S01]  /*43b0*/  LEA.HI.X.SX32 R237, R10, UR7, 0x1, P3 ;  /* 0x000000070aed7c11 */ /* 0x000fe200098f0eff */
[----:B------:R-:W-:Y:S01]  /*43c0*/  STL [R1+0x224], R53 ;  /* 0x0002243501007387 */ /* 0x000fe20000100800 */
[----:B------:R-:W-:Y:S01]  /*43d0*/  LEA.HI.X.SX32 R238, R14, UR7, 0x1, P0 ;  /* 0x000000070eee7c11 */ /* 0x000fe200080f0eff */
[----:B------:R-:W-:Y:S01]  /*43e0*/  IMAD R0, R0, UR4, RZ ;  /* 0x0000000400007c24 */ /* 0x000fe2000f8e02ff */
[----:B------:R-:W-:Y:S01]  /*43f0*/  UMOV UR4, URZ ;  /* 0x0000003f00047c82 */ /* 0x000fe20008000000 */
[----:B------:R0:W-:Y:S01]  /*4400*/  STL [R1+0x2d4], R4 ;  /* 0x0002d40401007387 */ /* 0x0001e20000100800 */
[----:B------:R-:W-:-:S02]  /*4410*/  CS2R R92, SRZ ;  /* 0x00000000005c7805 */ /* 0x000fc4000001ff00 */
[----:B-1----:R-:W-:Y:S02]  /*4420*/  LEA.HI.X.SX32 R51, R12, UR7, 0x1, P6 ;  /* 0x000000070c337c11 */ /* 0x002fe4000b0f0eff */
[----:B------:R-:W-:-:S03]  /*4430*/  LEA R12, P6, R16, UR6, 0x1 ;  /* 0x00000006100c7c11 */ /* 0x000fc6000f8c08ff */
[----:B------:R-:W-:Y:S01]  /*4440*/  STL [R1+0x218], R51 ;  /* 0x0002183301007387 */ /* 0x000fe20000100800 */
[----:B0-----:R-:W-:-:S03]  /*4450*/  LEA.HI.X.SX32 R4, R3, UR7, 0x1, P5 ;  /* 0x0000000703047c11 */ /* 0x001fc6000a8f0eff */
[----:B------:R-:W-:Y:S01]  /*4460*/  STL [R1+0x374], R12 ;  /* 0x0003740c01007387 */ /* 0x000fe20000100800 */
[----:B------:R-:W-:-:S03]  /*4470*/  LEA R3, P5, R17, UR6, 0x1 ;  /* 0x0000000611037c11 */ /* 0x000fc6000f8a08ff */
[----:B------:R0:W-:Y:S01]  /*4480*/  STL [R1+0x2c8], R4 ;  /* 0x0002c80401007387 */ /* 0x0001e20000100800 */
[----:B------:R-:W-:-:S03]  /*4490*/  LEA.HI.X.SX32 R239, R17, UR7, 0x1, P5 ;  /* 0x0000000711ef7c11 */ /* 0x000fc6000a8f0eff */
[----:B------:R1:W-:Y:S01]  /*44a0*/  STL [R1+0x22c], R3 ;  /* 0x00022c0301007387 */ /* 0x0003e20000100800 */
[----:B0-----:R-:W-:Y:S02]  /*44b0*/  LEA R4, P3, R18, UR6, 0x1 ;  /* 0x0000000612047c11 */ /* 0x001fe4000f8608ff */
[----:B-1----:R-:W-:-:S03]  /*44c0*/  LEA.HI.X.SX32 R3, R11, UR7, 0x1, P2 ;  /* 0x000000070b037c11 */ /* 0x002fc600090f0eff */
[----:B------:R0:W-:Y:S01]  /*44d0*/  STL [R1+0x2dc], R4 ;  /* 0x0002dc0401007387 */ /* 0x0001e20000100800 */
[----:B------:R-:W-:-:S03]  /*44e0*/  LEA R10, P2, R19, UR6, 0x1 ;  /* 0x00000006130a7c11 */ /* 0x000fc6000f8408ff */
[----:B------:R1:W-:Y:S04]  /*44f0*/  STL [R1+0x220], R3 ;  /* 0x0002200301007387 */ /* 0x0003e80000100800 */
[----:B------:R-:W-:Y:S01]  /*4500*/  STL [R1+0x378], R10 ;  /* 0x0003780a01007387 */ /* 0x000fe20000100800 */
[----:B0-----:R-:W-:Y:S02]  /*4510*/  LEA.HI.X.SX32 R4, R13, UR7, 0x1, P1 ;  /* 0x000000070d047c11 */ /* 0x001fe400088f0eff */
[----:B-1----:R-:W-:-:S03]  /*4520*/  LEA R3, P1, R20, UR6, 0x1 ;  /* 0x0000000614037c11 */ /* 0x002fc6000f8208ff */
        /* <DEDUP_REMOVED lines=43> */
[----:B------:R-:W-:Y:S02]  /*47e0*/  CS2R R24, SRZ ;  /* 0x0000000000187805 */ /* 0x000fe4000001ff00 */
[C---:B-1----:R-:W-:Y:S01]  /*47f0*/  LEA R3, P3, R32.reuse, UR6, 0x1 ;  /* 0x0000000620037c11 */ /* 0x042fe2000f8608ff */
[----:B------:R0:W-:Y:S03]  /*4800*/  STL [R1+0x2f0], R4 ;  /* 0x0002f00401007387 */ /* 0x0001e60000100800 */
[----:B------:R-:W-:Y:S01]  /*4810*/  LEA.HI.X.SX32 R244, R32, UR7, 0x1, P3 ;  /* 0x0000000720f47c11 */ /* 0x000fe200098f0eff */
[----:B------:R1:W-:Y:S01]  /*4820*/  STL [R1+0x254], R3 ;  /* 0x0002540301007387 */ /* 0x0003e20000100800 */
[----:B0-----:R-:W-:-:S02]  /*4830*/  LEA R4, P2, R33, UR6, 0x1 ;  /* 0x0000000621047c11 */ /* 0x001fc4000f8408ff */
[----:B-1----:R-:W-:-:S03]  /*4840*/  LEA.HI.X.SX32 R3, R27, UR7, 0x1, P1 ;  /* 0x000000071b037c11 */ /* 0x002fc600088f0eff */
[----:B------:R0:W-:Y:S01]  /*4850*/  STL [R1+0x258], R4 ;  /* 0x0002580401007387 */ /* 0x0001e20000100800 */
[C---:B------:R-:W-:Y:S02]  /*4860*/  LEA R10, P1, R34.reuse, UR6, 0x1 ;  /* 0x00000006220a7c11 */ /* 0x040fe4000f8208ff */
[----:B------:R-:W-:Y:S02]  /*4870*/  CS2R R26, SRZ ;  /* 0x00000000001a7805 */ /* 0x000fe4000001ff00 */
[----:B------:R-:W-:Y:S01]  /*4880*/  LEA.HI.X.SX32 R245, R33, UR7, 0x1, P2 ;  /* 0x0000000721f57c11 */ /* 0x000fe200090f0eff */
[----:B------:R1:W-:Y:S01]  /*4890*/  STL [R1+0x248], R3 ;  /* 0x0002480301007387 */ /* 0x0003e20000100800 */
[----:B------:R-:W-:Y:S02]  /*48a0*/  LEA.HI.X.SX32 R246, R34, UR7, 0x1, P1 ;  /* 0x0000000722f67c11 */ /* 0x000fe400088f0eff */
[----:B------:R-:W-:Y:S01]  /*48b0*/  CS2R R32, SRZ ;  /* 0x0000000000207805 */ /* 0x000fe2000001ff00 */
[----:B------:R-:W-:Y:S01]  /*48c0*/  STL [R1+0x25c], R10 ;  /* 0x00025c0a01007387 */ /* 0x000fe20000100800 */
[----:B0-----:R-:W-:-:S02]  /*48d0*/  LEA.HI.X.SX32 R4, R28, UR7, 0x1, P0 ;  /* 0x000000071c047c11 */ /* 0x001fc400080f0eff */
[----:B------:R-:W-:Y:S02]  /*48e0*/  CS2R R28, SRZ ;  /* 0x00000000001c7805 */ /* 0x000fe4000001ff00 */
[C---:B-1----:R-:W-:Y:S01]  /*48f0*/  LEA R3, P0, R35.reuse, UR6, 0x1 ;  /* 0x0000000623037c11 */ /* 0x042fe2000f8008ff */
[----:B------:R0:W-:Y:S03]  /*4900*/  STL [R1+0x2f8], R4 ;  /* 0x0002f80401007387 */ /* 0x0001e60000100800 */
[----:B------:R-:W-:Y:S01]  /*4910*/  LEA.HI.X.SX32 R247, R35, UR7, 0x1, P0 ;  /* 0x0000000723f77c11 */ /* 0x000fe200080f0eff */
[----:B------:R1:W-:Y:S01]  /*4920*/  STL [R1+0x260], R3 ;  /* 0x0002600301007387 */ /* 0x0003e20000100800 */
[----:B------:R-:W-:Y:S02]  /*4930*/  CS2R R34, SRZ ;  /* 0x0000000000227805 */ /* 0x000fe4000001ff00 */
[----:B0-----:R-:W-:-:S02]  /*4940*/  LEA R4, P4, R37, UR6, 0x1 ;  /* 0x0000000625047c11 */ /* 0x001fc4000f8808ff */
        /* <DEDUP_REMOVED lines=12> */
[----:B-1----:R-:W-:-:S03]  /*4a10*/  LEA R3, P2, R40, UR6, 0x1 ;  /* 0x0000000628037c11 */ /* 0x002fc6000f8408ff */
[----:B------:R0:W-:Y:S04]  /*4a20*/  STL [R1+0x30c], R4 ;  /* 0x00030c0401007387 */ /* 0x0001e80000100800 */
[----:B------:R1:W-:Y:S01]  /*4a30*/  STL [R1+0x390], R3 ;  /* 0x0003900301007387 */ /* 0x0003e20000100800 */
[----:B0-----:R-:W-:Y:S02]  /*4a40*/  LEA R4, P1, R41, UR6, 0x1 ;  /* 0x0000000629047c11 */ /* 0x001fe4000f8208ff */
[----:B-1----:R-:W-:-:S03]  /*4a50*/  LEA R3, P0, R42, UR6, 0x1 ;  /* 0x000000062a037c11 */ /* 0x002fc6000f8008ff */
[----:B------:R0:W-:Y:S01]  /*4a60*/  STL [R1+0x270], R4 ;  /* 0x0002700401007387 */ /* 0x0001e20000100800 */
[----:B------:R-:W-:-:S03]  /*4a70*/  LEA.HI.X.SX32 R249, R41, UR7, 0x1, P1 ;  /* 0x0000000729f97c11 */ /* 0x000fc600088f0eff */
[----:B------:R1:W-:Y:S01]  /*4a80*/  STL [R1+0x314], R3 ;  /* 0x0003140301007387 */ /* 0x0003e20000100800 */
[----:B0-----:R-:W-:Y:S02]  /*4a90*/  LEA.HI.X.SX32 R4, R37, UR7, 0x1, P4 ;  /* 0x0000000725047c11 */ /* 0x001fe4000a0f0eff */
[----:B------:R-:W-:Y:S02]  /*4aa0*/  LEA R10, P4, R43, UR6, 0x1 ;  /* 0x000000062b0a7c11 */ /* 0x000fe4000f8808ff */
[----:B-1----:R-:W-:Y:S01]  /*4ab0*/  LEA.HI.X.SX32 R3, R36, UR7, 0x1, P6 ;  /* 0x0000000724037c11 */ /* 0x002fe2000b0f0eff */
[----:B------:R0:W-:Y:S01]  /*4ac0*/  STL [R1+0x264], R4 ;  /* 0x0002640401007387 */ /* 0x0001e20000100800 */
[----:B------:R-:W-:-:S03]  /*4ad0*/  CS2R R36, SRZ ;  /* 0x0000000000247805 */ /* 0x000fc6000001ff00 */
[----:B------:R-:W-:Y:S04]  /*4ae0*/  STL [R1+0x394], R10 ;  /* 0x0003940a01007387 */ /* 0x000fe80000100800 */
[----:B------:R1:W-:Y:S01]  /*4af0*/  STL [R1+0x308], R3 ;  /* 0x0003080301007387 */ /* 0x0003e20000100800 */
[----:B0-----:R-:W-:-:S04]  /*4b00*/  LEA R4, P6, R45, UR6, 0x1 ;  /* 0x000000062d047c11 */ /* 0x001fc8000f8c08ff */
[----:B------:R-:W-:Y:S01]  /*4b10*/  LEA.HI.X.SX32 R250, R45, UR7, 0x1, P6 ;  /* 0x000000072dfa7c11 */ /* 0x000fe2000b0f0eff */
[----:B------:R0:W-:Y:S01]  /*4b20*/  STL [R1+0x278], R4 ;  /* 0x0002780401007387 */ /* 0x0001e20000100800 */
[----:B-1----:R-:W-:-:S05]  /*4b30*/  LEA R3, P5, R44, UR6, 0x1 ;  /* 0x000000062c037c11 */ /* 0x002fca000f8a08ff */
[----:B------:R1:W-:Y:S01]  /*4b40*/  STL [R1+0x31c], R3 ;  /* 0x00031c0301007387 */ /* 0x0003e20000100800 */
[----:B0-----:R-:W-:Y:S02]  /*4b50*/  LEA.HI.X.SX32 R4, R39, UR7, 0x1, P3 ;  /* 0x0000000727047c11 */ /* 0x001fe400098f0eff */
[----:B------:R-:W-:Y:S02]  /*4b60*/  CS2R R38, SRZ ;  /* 0x0000000000267805 */ /* 0x000fe4000001ff00 */
[----:B------:R-:W-:Y:S01]  /*4b70*/  LEA R10, P3, R46, UR6, 0x1 ;  /* 0x000000062e0a7c11 */ /* 0x000fe2000f8608ff */
[----:B------:R0:W-:Y:S01]  /*4b80*/  STL [R1+0x26c], R4 ;  /* 0x00026c0401007387 */ /* 0x0001e20000100800 */
[----:B-1----:R-:W-:-:S03]  /*4b90*/  LEA.HI.X.SX32 R3, R40, UR7, 0x1, P2 ;  /* 0x0000000728037c11 */ /* 0x002fc600090f0eff */
[----:B------:R-:W-:Y:S01]  /*4ba0*/  STL [R1+0x398], R10 ;  /* 0x0003980a01007387 */ /* 0x000fe20000100800 */
[----:B------:R-:W-:-:S03]  /*4bb0*/  CS2R R40, SRZ ;  /* 0x0000000000287805 */ /* 0x000fc6000001ff00 */
[----:B------:R1:W-:Y:S01]  /*4bc0*/  STL [R1+0x310], R3 ;  /* 0x0003100301007387 */ /* 0x0003e20000100800 */
[----:B0-----:R-:W-:-:S04]  /*4bd0*/  LEA R4, P2, R48, UR6, 0x1 ;  /* 0x0000000630047c11 */ /* 0x001fc8000f8408ff */
[----:B------:R-:W-:Y:S01]  /*4be0*/  LEA.HI.X.SX32 R251, R48, UR7, 0x1, P2 ;  /* 0x0000000730fb7c11 */ /* 0x000fe200090f0eff */
[----:B------:R0:W-:Y:S01]  /*4bf0*/  STL [R1+0x280], R4 ;  /* 0x0002800401007387 */ /* 0x0001e20000100800 */
[----:B-1----:R-:W-:-:S05]  /*4c00*/  LEA R3, P1, R50, UR6, 0x1 ;  /* 0x0000000632037c11 */ /* 0x002fca000f8208ff */
[----:B------:R1:W-:Y:S01]  /*4c10*/  STL [R1+0x324], R3 ;  /* 0x0003240301007387 */ /* 0x0003e20000100800 */
[----:B0-----:R-:W-:Y:S02]  /*4c20*/  LEA.HI.X.SX32 R4, R42, UR7, 0x1, P0 ;  /* 0x000000072a047c11 */ /* 0x001fe400080f0eff */
[----:B------:R-:W-:-:S03]  /*4c30*/  LEA R10, P0, R52, UR6, 0x1 ;  /* 0x00000006340a7c11 */ /* 0x000fc6000f8008ff */
        /* <DEDUP_REMOVED lines=8> */
[----:B------:R-:W-:Y:S02]  /*4cc0*/  CS2R R54, SRZ ;  /* 0x0000000000367805 */ /* 0x000fe4000001ff00 */
[----:B-1----:R-:W-:-:S05]  /*4cd0*/  LEA R3, P6, R47, UR6, 0x1 ;  /* 0x000000062f037c11 */ /* 0x002fca000f8c08ff */
[----:B------:R1:W-:Y:S01]  /*4ce0*/  STL [R1+0x32c], R3 ;  /* 0x00032c0301007387 */ /* 0x0003e20000100800 */
[----:B0-----:R-:W-:Y:S02]  /*4cf0*/  LEA.HI.X.SX32 R4, R44, UR7, 0x1, P5 ;  /* 0x000000072c047c11 */ /* 0x001fe4000a8f0eff */
[----:B------:R-:W-:Y:S02]  /*4d00*/  CS2R R44, SRZ ;  /* 0x00000000002c7805 */ /* 0x000fe4000001ff00 */
[----:B------:R-:W-:Y:S01]  /*4d10*/  LEA R10, P5, R56, UR6, 0x1 ;  /* 0x00000006380a7c11 */ /* 0x000fe2000f8a08ff */
[----:B------:R0:W-:Y:S01]  /*4d20*/  STL [R1+0x27c], R4 ;  /* 0x00027c0401007387 */ /* 0x0001e20000100800 */
[----:B-1----:R-:W-:-:S03]  /*4d30*/  LEA.HI.X.SX32 R3, R46, UR7, 0x1, P3 ;  /* 0x000000072e037c11 */ /* 0x002fc600098f0eff */
[----:B------:R-:W-:Y:S04]  /*4d40*/  STL [R1+0x3a0], R10 ;  /* 0x0003a00a01007387 */ /* 0x000fe80000100800 */
[----:B------:R1:W-:Y:S01]  /*4d50*/  STL [R1+0x320], R3 ;  /* 0x0003200301007387 */ /* 0x0003e20000100800 */
[----:B0-----:R-:W-:-:S05]  /*4d60*/  LEA R4, P3, R58, UR6, 0x1 ;  /* 0x000000063a047c11 */ /* 0x001fca000f8608ff */
        /* <DEDUP_REMOVED lines=8> */
[----:B------:R1:W-:Y:S01]  /*4df0*/  STL [R1+0x3a4], R10 ;  /* 0x0003a40a01007387 */ /* 0x0003e20000100800 */
[----:B------:R-:W-:-:S03]  /*4e00*/  CS2R R52, SRZ ;  /* 0x0000000000347805 */ /* 0x000fc6000001ff00 */
[----:B------:R3:W-:Y:S01]  /*4e10*/  STL [R1+0x328], R3 ;  /* 0x0003280301007387 */ /* 0x0007e20000100800 */
[----:B0-----:R-:W-:Y:S02]  /*4e20*/  LEA R4, P0, R62, UR6, 0x1 ;  /* 0x000000063e047c11 */ /* 0x001fe4000f8008ff */
[----:B-1----:R-:W-:-:S03]  /*4e30*/  LEA.HI.X.SX32 R10, R47, UR7, 0x1, P6 ;  /* 0x000000072f0a7c11 */ /* 0x002fc6000b0f0eff */
[----:B------:R0:W-:Y:S01]  /*4e40*/  STL [R1+0x298], R4 ;  /* 0x0002980401007387 */ /* 0x0001e20000100800 */
[----:B------:R-:W-:Y:S02]  /*4e50*/  CS2R R46, SRZ ;  /* 0x00000000002e7805 */ /* 0x000fe4000001ff00 */
[----:B---3--:R-:W-:-:S05]  /*4e60*/  LEA R3, P4, R64, UR6, 0x1 ;  /* 0x0000000640037c11 */ /* 0x008fca000f8808ff */
[----:B------:R1:W-:Y:S01]  /*4e70*/  STL [R1+0x33c], R3 ;  /* 0x00033c0301007387 */ /* 0x0003e20000100800 */
[----:B0-----:R-:W-:-:S03]  /*4e80*/  LEA R4, P6, R66, UR6, 0x1 ;  /* 0x0000000642047c11 */ /* 0x001fc6000f8c08ff */
[----:B------:R0:W-:Y:S04]  /*4e90*/  STL [R1+0x28c], R10 ;  /* 0x00028c0a01007387 */ /* 0x0001e80000100800 */
[----:B------:R3:W-:Y:S01]  /*4ea0*/  STL [R1+0x3a8], R4 ;  /* 0x0003a80401007387 */ /* 0x0007e20000100800 */
[----:B-1----:R-:W-:Y:S02]  /*4eb0*/  LEA.HI.X.SX32 R3, R56, UR7, 0x1, P5 ;  /* 0x0000000738037c11 */ /* 0x002fe4000a8f0eff */
[----:B------:R-:W-:Y:S02]  /*4ec0*/  CS2R R56, SRZ ;  /* 0x0000000000387805 */ /* 0x000fe4000001ff00 */
[----:B0-----:R-:W-:Y:S01]  /*4ed0*/  LEA R10, P5, R68, UR6, 0x1 ;  /* 0x00000006440a7c11 */ /* 0x001fe2000f8a08ff */
[----:B------:R0:W-:Y:S01]  /*4ee0*/  STL [R1+0x330], R3 ;  /* 0x0003300301007387 */ /* 0x0001e20000100800 */
[----:B---3--:R-:W-:-:S03]  /*4ef0*/  LEA.HI.X.SX32 R4, R58, UR7, 0x1, P3 ;  /* 0x000000073a047c11 */ /* 0x008fc600098f0eff */
[----:B------:R1:W-:Y:S01]  /*4f00*/  STL [R1+0x2a0], R10 ;  /* 0x0002a00a01007387 */ /* 0x0003e20000100800 */
[----:B------:R-:W-:-:S03]  /*4f10*/  CS2R R58, SRZ ;  /* 0x00000000003a7805 */ /* 0x000fc6000001ff00 */
[----:B------:R3:W-:Y:S01]  /*4f20*/  STL [R1+0x200], R4 ;  /* 0x0002000401007387 */ /* 0x0007e20000100800 */
[----:B0-----:R-:W-:Y:S02]  /*4f30*/  LEA R3, P3, R70, UR6, 0x1 ;  /* 0x0000000646037c11 */ /* 0x001fe4000f8608ff */
[----:B-1----:R-:W-:-:S03]  /*4f40*/  LEA.HI.X.SX32 R10, R49, UR7, 0x1, P2 ;  /* 0x00000007310a7c11 */ /* 0x002fc600090f0eff */
[----:B------:R0:W-:Y:S01]  /*4f50*/  STL [R1+0x344], R3 ;  /* 0x0003440301007387 */ /* 0x0001e20000100800 */
[----:B------:R-:W-:Y:S02]  /*4f60*/  CS2R R48, SRZ ;  /* 0x0000000000307805 */ /* 0x000fe4000001ff00 */
[----:B---3--:R-:W-:Y:S01]  /*4f70*/  LEA R4, P2, R72, UR6, 0x1 ;  /* 0x0000000648047c11 */ /* 0x008fe2000f8408ff */
[----:B------:R1:W-:Y:S04]  /*4f80*/  STL [R1+0x294], R10 ;  /* 0x0002940a01007387 */ /* 0x0003e80000100800 */
[----:B------:R3:W-:Y:S01]  /*4f90*/  STL [R1+0x3ac], R4 ;  /* 0x0003ac0401007387 */ /* 0x0007e20000100800 */
[----:B0-----:R-:W-:Y:S02]  /*4fa0*/  LEA.HI.X.SX32 R3, R60, UR7, 0x1, P1 ;  /* 0x000000073c037c11 */ /* 0x001fe400088f0eff */
[----:B------:R-:W-:-:S02]  /*4fb0*/  CS2R R60, SRZ ;  /* 0x00000000003c7805 */ /* 0x000fc4000001ff00 */
[----:B-1----:R-:W-:Y:S01]  /*4fc0*/  LEA R10, P1, R74, UR6, 0x1 ;  /* 0x000000064a0a7c11 */ /* 0x002fe2000f8208ff */
        /* <DEDUP_REMOVED lines=40> */
[----:B------:R-:W-:Y:S04]  /*5250*/  STL [R1+0x2ac], R10 ;  /* 0x0002ac0a01007387 */ /* 0x000fe80000100800 */
[----:B------:R1:W-:Y:S01]  /*5260*/  STL [R1+0x3b8], R4 ;  /* 0x0003b80401007387 */ /* 0x0003e20000100800 */
[----:B0-----:R-:W-:Y:S02]  /*5270*/  LEA.HI.X.SX32 R3, R5, UR7, 0x1, P4 ;  /* 0x0000000705037c11 */ /* 0x001fe4000a0f0eff */
[----:B------:R-:W-:-:S03]  /*5280*/  LEA R5, P4, R90, UR6, 0x1 ;  /* 0x000000065a057c11 */ /* 0x000fc6000f8808ff */
[----:B------:R0:W-:Y:S01]  /*5290*/  STL [R1+0x350], R3 ;  /* 0x0003500301007387 */ /* 0x0001e20000100800 */
[----:B-1----:R-:W-:-:S03]  /*52a0*/  LEA.HI.X.SX32 R4, R78, UR7, 0x1, P6 ;  /* 0x000000074e047c11 */ /* 0x002fc6000b0f0eff */
[----:B------:R1:W-:Y:S01]  /*52b0*/  STL [R1+0x364], R5 ;  /* 0x0003640501007387 */ /* 0x0003e20000100800 */
[----:B------:R-:W-:-:S03]  /*52c0*/  CS2R R78, SRZ ;  /* 0x00000000004e7805 */ /* 0x000fc6000001ff00 */
[----:B------:R3:W-:Y:S01]  /*52d0*/  STL [R1+0x210], R4 ;  /* 0x0002100401007387 */ /* 0x0007e20000100800 */
[----:B0-----:R-:W-:Y:S01]  /*52e0*/  LEA R3, P6, R0, UR6, 0x1 ;  /* 0x0000000600037c11 */ /* 0x001fe2000f8c08ff */
[----:B------:R-:W-:Y:S01]  /*52f0*/  UIADD3 UR6, UP0, UR10, 0x2, URZ ;  /* 0x000000020a067890 */ /* 0x000fe2000ff1e03f */
[----:B-1----:R-:W-:-:S03]  /*5300*/  LEA.HI.X.SX32 R5, R80, UR7, 0x1, P5 ;  /* 0x0000000750057c11 */ /* 0x002fc6000a8f0eff */
[----:B------:R0:W-:Y:S01]  /*5310*/  STL [R1+0x3bc], R3 ;  /* 0x0003bc0301007387 */ /* 0x0001e20000100800 */
[----:B------:R-:W-:Y:S02]  /*5320*/  LEA.HI.X.SX32 R0, R0, UR7, 0x1, P6 ;  /* 0x0000000700007c11 */ /* 0x000fe4000b0f0eff */
[----:B------:R-:W-:Y:S02]  /*5330*/  CS2R R80, SRZ ;  /* 0x0000000000507805 */ /* 0x000fe4000001ff00 */
[----:B---3--:R-:W-:Y:S01]  /*5340*/  LEA.HI.X.SX32 R4, R82, UR7, 0x1, P3 ;  /* 0x0000000752047c11 */ /* 0x008fe200098f0eff */
[----:B------:R1:W-:Y:S01]  /*5350*/  STL [R1+0x2b4], R5 ;  /* 0x0002b40501007387 */ /* 0x0003e20000100800 */
[----:B------:R-:W-:-:S03]  /*5360*/  CS2R R82, SRZ ;  /* 0x0000000000527805 */ /* 0x000fc6000001ff00 */
[----:B------:R3:W-:Y:S01]  /*5370*/  STL [R1+0x358], R4 ;  /* 0x0003580401007387 */ /* 0x0007e20000100800 */
[----:B0-----:R-:W-:Y:S02]  /*5380*/  LEA.HI.X.SX32 R3, R84, UR7, 0x1, P2 ;  /* 0x0000000754037c11 */ /* 0x001fe400090f0eff */
[----:B------:R-:W-:Y:S02]  /*5390*/  CS2R R84, SRZ ;  /* 0x0000000000547805 */ /* 0x000fe4000001ff00 */
[----:B-1----:R-:W-:Y:S01]  /*53a0*/  LEA.HI.X.SX32 R5, R86, UR7, 0x1, P1 ;  /* 0x0000000756057c11 */ /* 0x002fe200088f0eff */
[----:B------:R0:W-:Y:S01]  /*53b0*/  STL [R1+0x214], R3 ;  /* 0x0002140301007387 */ /* 0x0001e20000100800 */
[----:B------:R-:W-:Y:S02]  /*53c0*/  CS2R R86, SRZ ;  /* 0x0000000000567805 */ /* 0x000fe4000001ff00 */
[----:B---3--:R-:W-:Y:S01]  /*53d0*/  LEA.HI.X.SX32 R4, R88, UR7, 0x1, P0 ;  /* 0x0000000758047c11 */ /* 0x008fe200080f0eff */
[----:B------:R-:W-:Y:S01]  /*53e0*/  STL [R1+0x2bc], R5 ;  /* 0x0002bc0501007387 */ /* 0x000fe20000100800 */
[----:B------:R-:W-:-:S03]  /*53f0*/  CS2R R88, SRZ ;  /* 0x0000000000587805 */ /* 0x000fc6000001ff00 */
[----:B------:R-:W-:Y:S01]  /*5400*/  STL [R1+0x360], R4 ;  /* 0x0003600401007387 */ /* 0x000fe20000100800 */
[----:B0-----:R-:W-:Y:S01]  /*5410*/  LEA.HI.X.SX32 R3, R90, UR7, 0x1, P4 ;  /* 0x000000075a037c11 */ /* 0x001fe2000a0f0eff */
[----:B------:R-:W-:Y:S01]  /*5420*/  UIADD3.X UR7, UR4, 0x40000040, URZ, UP0, !UPT ;  /* 0x4000004004077890 */ /* 0x000fe200087fe43f */
[----:B------:R-:W-:-:S03]  /*5430*/  CS2R R90, SRZ ;  /* 0x00000000005a7805 */ /* 0x000fc6000001ff00 */
[----:B------:R0:W-:Y:S01]  /*5440*/  STL [R1+0x2c0], R3 ;  /* 0x0002c00301007387 */ /* 0x0001e20000100800 */
[----:B------:R-:W-:Y:S02]  /*5450*/  UIADD3.64 UR22, UR6, 0x2, URZ ;  /* 0x0000000206167897 */ /* 0x000fe4000fffe03f */
[----:B------:R-:W-:Y:S01]  /*5460*/  UIADD3.64 UR18, UR6, 0x4, URZ ;  /* 0x0000000406127897 */ /* 0x000fe2000fffe03f */
[----:B------:R1:W-:Y:S04]  /*5470*/  STL [R1+0x368], R0 ;  /* 0x0003680001007387 */ /* 0x0003e80000100800 */
[----:B------:R3:W-:Y:S01]  /*5480*/  STL [R1], RZ ;  /* 0x000000ff01007387 */ /* 0x0007e20000100800 */
[----:B0-----:R-:W-:-:S03]  /*5490*/  LOP3.LUT R3, R154, 0x3f, RZ, 0xc0, !PT ;  /* 0x0000003f9a037812 */ /* 0x001fc600078ec0ff */
[----:B------:R3:W-:Y:S01]  /*54a0*/  STL [R1+0x4], RZ ;  /* 0x000004ff01007387 */ /* 0x0007e20000100800 */
[----:B-1----:R-:W-:-:S03]  /*54b0*/  IMAD.U32 R0, RZ, RZ, UR8 ;  /* 0x00000008ff007e24 */ /* 0x002fc6000f8e00ff */
[----:B------:R3:W-:Y:S01]  /*54c0*/  STL [R1+0x8], RZ ;  /* 0x000008ff01007387 */ /* 0x0007e20000100800 */
[----:B------:R-:W-:Y:S02]  /*54d0*/  IMAD R7, R7, 0x40, R3 ;  /* 0x0000004007077824 */ /* 0x000fe400078e0203 */
[----:B--2---:R-:W-:Y:S01]  /*54e0*/  IMAD R5, R3, R235, RZ ;  /* 0x000000eb03057224 */ /* 0x004fe200078e02ff */
[----:B------:R3:W-:Y:S01]  /*54f0*/  STL [R1+0xc], RZ ;  /* 0x00000cff01007387 */ /* 0x0007e20000100800 */
[----:B------:R-:W-:Y:S02]  /*5500*/  IMAD.SHL.U32 R7, R7, 0x2, RZ ;  /* 0x0000000207077824 */ /* 0x000fe400078e00ff */
[----:B------:R-:W-:Y:S01]  /*5510*/  IMAD.SHL.U32 R235, R235, 0x40, RZ ;  /* 0x00000040ebeb7824 */ /* 0x000fe200078e00ff */
[----:B------:R3:W-:Y:S01]  /*5520*/  STL [R1+0x10], RZ ;  /* 0x000010ff01007387 */ /* 0x0007e20000100800 */
[----:B------:R-:W-:Y:S02]  /*5530*/  SHF.R.S32.HI R4, RZ, 0x1f, R5 ;  /* 0x0000001fff047819 */ /* 0x000fe40000011405 */
[C---:B------:R-:W-:Y:S01]  /*5540*/  LOP3.LUT R10, R7.reuse, 0x10, RZ, 0x3c, !PT ;  /* 0x00000010070a7812 */ /* 0x040fe200078e3cff */
[----:B------:R3:W-:Y:S01]  /*5550*/  STL [R1+0x14], RZ ;  /* 0x000014ff01007387 */ /* 0x0007e20000100800 */
[----:B------:R-:W-:-:S02]  /*5560*/  LOP3.LUT R3, R7, 0x20, RZ, 0x3c, !PT ;  /* 0x0000002007037812 */ /* 0x000fc400078e3cff */
[----:B------:R-:W-:Y:S01]  /*5570*/  SHF.L.U64.HI R4, R5, 0x1, R4 ;  /* 0x0000000105047819 */ /* 0x000fe20000010204 */
[----:B------:R3:W-:Y:S01]  /*5580*/  STL [R1+0x18], RZ ;  /* 0x000018ff01007387 */ /* 0x0007e20000100800 */
[----:B------:R-:W-:Y:S01]  /*5590*/  LOP3.LUT R11, R7, 0x30, RZ, 0x3c, !PT ;  /* 0x00000030070b7812 */ /* 0x000fe200078e3cff */
[----:B------:R-:W-:Y:S01]  /*55a0*/  IMAD.SHL.U32 R5, R5, 0x2, RZ ;  /* 0x0000000205057824 */ /* 0x000fe200078e00ff */
[C---:B------:R-:W-:Y:S01]  /*55b0*/  LOP3.LUT R10, R7.reuse, 0x40, RZ, 0x3c, !PT ;  /* 0x00000040070a7812 */ /* 0x040fe200078e3cff */
[----:B------:R3:W-:Y:S01]  /*55c0*/  STL [R1+0x1c], RZ ;  /* 0x00001cff01007387 */ /* 0x0007e20000100800 */
[C---:B------:R-:W-:Y:S02]  /*55d0*/  LOP3.LUT R3, R7.reuse, 0x50, RZ, 0x3c, !PT ;  /* 0x0000005007037812 */ /* 0x040fe400078e3cff */
[C---:B------:R-:W-:Y:S01]  /*55e0*/  LOP3.LUT R11, R7.reuse, 0x60, RZ, 0x3c, !PT ;  /* 0x00000060070b7812 */ /* 0x040fe200078e3cff */
[----:B------:R3:W-:Y:S01]  /*55f0*/  STL [R1+0x20], RZ ;  /* 0x000020ff01007387 */ /* 0x0007e20000100800 */
[----:B------:R-:W-:-:S02]  /*5600*/  LOP3.LUT R10, R7, 0x70, RZ, 0x3c, !PT ;  /* 0x00000070070a7812 */ /* 0x000fc400078e3cff */
[----:B------:R-:W-:Y:S01]  /*5610*/  LOP3.LUT R3, R6, 0x40, RZ, 0x3c, !PT ;  /* 0x0000004006037812 */ /* 0x000fe200078e3cff */
[----:B------:R3:W-:Y:S04]  /*5620*/  STL [R1+0x24], RZ ;  /* 0x000024ff01007387 */ /* 0x0007e80000100800 */
        /* <DEDUP_REMOVED lines=117> */
[----:B------:R3:W-:Y:S02]  /*5d80*/  STL [R1+0x1fc], RZ ;  /* 0x0001fcff01007387 */ /* 0x0007e40000100800 */
.L_x_1:
[----:B------:R-:W-:Y:S01]  /*5d90*/  STL.64 [R1+0x690], R150 ;  /* 0x0006909601007387 */ /* 0x000fe20000100a00 */
[----:B------:R-:W0:Y:S01]  /*5da0*/  LDC R10, c[0x0][0x238] ;  /* 0x00008e00ff0a7b82 */ /* 0x000e220000000800 */
[C---:B------:R-:W-:Y:S01]  /*5db0*/  ISETP.GT.AND P0, PT, R0.reuse, 0x2, PT ;  /* 0x000000020000780c */ /* 0x040fe20003f04270 */
[----:B------:R-:W-:Y:S01]  /*5dc0*/  IMAD.MOV.U32 R3, RZ, RZ, R2 ;  /* 0x000000ffff037224 */ /* 0x000fe200078e0002 */
[----:B------:R-:W-:Y:S01]  /*5dd0*/  STL.64 [R1+0x688], R148 ;  /* 0x0006889401007387 */ /* 0x000fe20000100a00 */
[----:B------:R-:W-:Y:S01]  /*5de0*/  IMAD.MOV.U32 R2, RZ, RZ, R9 ;  /* 0x000000ffff027224 */ /* 0x000fe200078e0009 */
[----:B------:R-:W-:Y:S02]  /*5df0*/  PRMT R168, RZ, 0x7610, R168 ;  /* 0x00007610ffa87816 */ /* 0x000fe400000000a8 */
[----:B------:R-:W-:Y:S01]  /*5e00*/  STL.64 [R1+0x680], R146 ;  /* 0x0006809201007387 */ /* 0x000fe20000100a00 */
[----:B------:R-:W1:Y:S01]  /*5e10*/  LDC R16, c[0x0][0x238] ;  /* 0x00008e00ff107b82 */ /* 0x000e620000000800 */
[----:B------:R-:W-:-:S02]  /*5e20*/  ISETP.GT.AND P1, PT, R0, 0x3, PT ;  /* 0x000000030000780c */ /* 0x000fc40003f24270 */
[----:B------:R-:W-:Y:S01]  /*5e30*/  STL.64 [R1+0x678], R144 ;  /* 0x0006789001007387 */ /* 0x000fe20000100a00 */
[----:B------:R-:W-:Y:S02]  /*5e40*/  PRMT R170, RZ, 0x7610, R170 ;  /* 0x00007610ffaa7816 */ /* 0x000fe400000000aa */
[----:B------:R-:W-:Y:S01]  /*5e50*/  ISETP.GT.AND P2, PT, R0, 0x4, PT ;  /* 0x000000040000780c */ /* 0x000fe20003f44270 */
[----:B------:R-:W-:Y:S01]  /*5e60*/  STL.64 [R1+0x670], R142 ;  /* 0x0006708e01007387 */ /* 0x000fe20000100a00 */
[----:B------:R-:W2:Y:S01]  /*5e70*/  LDC R12, c[0x0][0x238] ;  /* 0x00008e00ff0c7b82 */ /* 0x000ea20000000800 */
[----:B------:R-:W-:Y:S02]  /*5e80*/  PRMT R223, RZ, 0x7610, R223 ;  /* 0x00007610ffdf7816 */ /* 0x000fe400000000df */
[----:B------:R-:W-:Y:S04]  /*5e90*/  STL.64 [R1+0x668], R140 ;  /* 0x0006688c01007387 */ /* 0x000fe80000100a00 */
[----:B------:R-:W-:Y:S01]  /*5ea0*/  STL.64 [R1+0x660], R138 ;  /* 0x0006608a01007387 */ /* 0x000fe20000100a00 */
[----:B0-----:R-:W-:Y:S01]  /*5eb0*/  IMAD.SHL.U32 R10, R10, 0x2, RZ ;  /* 0x000000020a0a7824 */ /* 0x001fe200078e00ff */
[----:B------:R-:W-:Y:S01]  /*5ec0*/  PRMT R228, RZ, 0x7610, R228 ;  /* 0x00007610ffe47816 */ /* 0x000fe200000000e4 */
[----:B------:R-:W0:Y:S01]  /*5ed0*/  LDC R19, c[0x0][0x238] ;  /* 0x00008e00ff137b82 */ /* 0x000e220000000800 */
[----:B------:R-:W-:Y:S01]  /*5ee0*/  STL.64 [R1+0x658], R136 ;  /* 0x0006588801007387 */ /* 0x000fe20000100a00 */
[----:B------:R-:W-:-:S03]  /*5ef0*/  IMAD.WIDE R10, R10, 0x2, R2 ;  /* 0x000000020a0a7825 */ /* 0x000fc600078e0202 */
[----:B------:R-:W-:Y:S03]  /*5f00*/  STL.64 [R1+0x650], R134 ;  /* 0x0006508601007387 */ /* 0x000fe60000100a00 */
[----:B------:R-:W4:Y:S01]  /*5f10*/  LDC R18, c[0x0][0x238] ;  /* 0x00008e00ff127b82 */ /* 0x000f220000000800 */
[----:B------:R-:W-:Y:S04]  /*5f20*/  STL.64 [R1+0x648], R132 ;  /* 0x0006488401007387 */ /* 0x000fe80000100a00 */
[----:B------:R-:W-:Y:S01]  /*5f30*/  STL.64 [R1+0x640], R130 ;  /* 0x0006408201007387 */ /* 0x000fe20000100a00 */
[----:B-1----:R-:W-:Y:S02]  /*5f40*/  IMAD R16, R16, 0x5, RZ ;  /* 0x0000000510107824 */ /* 0x002fe400078e02ff */
[----:B------:R-:W1:Y:S01]  /*5f50*/  LDC R14, c[0x0][0x238] ;  /* 0x00008e00ff0e7b82 */ /* 0x000e620000000800 */
[----:B------:R-:W-:Y:S01]  /*5f60*/  STL.64 [R1+0x638], R128 ;  /* 0x0006388001007387 */ /* 0x000fe20000100a00 */
[----:B--2---:R-:W-:-:S03]  /*5f70*/  IMAD R12, R12, 0x3, RZ ;  /* 0x000000030c0c7824 */ /* 0x004fc600078e02ff */
[----:B------:R-:W-:Y:S01]  /*5f80*/  STL.64 [R1+0x630], R126 ;  /* 0x0006307e01007387 */ /* 0x000fe20000100a00 */
[----:B------:R-:W-:Y:S01]  /*5f90*/  ISETP.GT.AND P4, PT, R0, 0x9, PT ;  /* 0x000000090000780c */ /* 0x000fe20003f84270 */
[----:B------:R-:W-:Y:S01]  /*5fa0*/  IMAD.WIDE R12, R12, 0x2, R2 ;  /* 0x000000020c0c7825 */ /* 0x000fe200078e0202 */
[----:B------:R-:W2:Y:S01]  /*5fb0*/  LDC R17, c[0x0][0x238] ;  /* 0x00008e00ff117b82 */ /* 0x000ea20000000800 */
[----:B------:R-:W-:Y:S04]  /*5fc0*/  STL.64 [R1+0x628], R124 ;  /* 0x0006287c01007387 */ /* 0x000fe80000100a00 */
[----:B------:R-:W-:Y:S01]  /*5fd0*/  STL.64 [R1+0x620], R122 ;  /* 0x0006207a01007387 */ /* 0x000fe20000100a00 */
[----:B------:R-:W-:Y:S02]  /*5fe0*/  PRMT R163, RZ, 0x7610, R163 ;  /* 0x00007610ffa37816 */ /* 0x000fe400000000a3 */
[----:B------:R-:W3:Y:S01]  /*5ff0*/  LDC R9, c[0x0][0x238] ;  /* 0x00008e00ff097b82 */ /* 0x000ee20000000800 */
[----:B------:R-:W-:Y:S04]  /*6000*/  STL.64 [R1+0x618], R120 ;  /* 0x0006187801007387 */ /* 0x000fe80000100a00 */
[----:B------:R-:W-:Y:S04]  /*6010*/  STL.64 [R1+0x610], R118 ;  /* 0x0006107601007387 */ /* 0x000fe80000100a00 */
[----:B------:R1:W3:Y:S01]  /*6020*/  @P0 LDG.E.U16 R168, desc[UR14][R10.64] ;  /* 0x0000000e0aa80981 */ /* 0x0002e2000c1e1500 */
[----:B0-----:R-:W-:-:S02]  /*6030*/  IMAD R19, R19, 0x6, RZ ;  /* 0x0000000613137824 */ /* 0x001fc400078e02ff */
[----:B----4-:R-:W-:Y:S01]  /*6040*/  IMAD R18, R18, 0x9, RZ ;  /* 0x0000000912127824 */ /* 0x010fe200078e02ff */
[----:B------:R-:W-:Y:S01]  /*6050*/  STL.64 [R1+0x608], R116 ;  /* 0x0006087401007387 */ /* 0x000fe20000100a00 */
[----:B-1----:R-:W-:-:S03]  /*6060*/  IMAD.SHL.U32 R14, R14, 0x4, RZ ;  /* 0x000000040e0e7824 */ /* 0x002fc600078e00ff */
[----:B------:R-:W-:Y:S01]  /*6070*/  STL.64 [R1+0x600], R114 ;  /* 0x0006007201007387 */ /* 0x000fe20000100a00 */
[----:B------:R-:W-:Y:S01]  /*6080*/  ISETP.GT.AND P0, PT, R0, 0x5, PT ;  /* 0x000000050000780c */ /* 0x000fe20003f04270 */
[--C-:B------:R-:W-:Y:S02]  /*6090*/  IMAD.WIDE R10, R16, 0x2, R2.reuse ;  /* 0x00000002100a7825 */ /* 0x100fe400078e0202 */
[----:B------:R-:W-:Y:S01]  /*60a0*/  STL.64 [R1+0x5f8], R112 ;  /* 0x0005f87001007387 */ /* 0x000fe20000100a00 */
[----:B------:R-:W0:Y:S01]  /*60b0*/  LDC R16, c[0x0][0x238] ;  /* 0x00008e00ff107b82 */ /* 0x000e220000000800 */
[----:B------:R-:W-:Y:S01]  /*60c0*/  ISETP.GT.AND P3, PT, R0, 0x8, PT ;  /* 0x000000080000780c */ /* 0x000fe20003f64270 */
[----:B------:R-:W-:Y:S01]  /*60d0*/  IMAD.WIDE R14, R14, 0x2, R2 ;  /* 0x000000020e0e7825 */ /* 0x000fe200078e0202 */
[----:B------:R-:W-:Y:S04]  /*60e0*/  STL.64 [R1+0x5f0], R110 ;  /* 0x0005f06e01007387 */ /* 0x000fe80000100a00 */
        /* <DEDUP_REMOVED lines=42> */
[----:B------:R1:W-:Y:S04]  /*6390*/  STL.64 [R1+0x498], R24 ;  /* 0x0004981801007387 */ /* 0x0003e80000100a00 */
[----:B------:R-:W-:Y:S04]  /*63a0*/  STL [R1+0x3c8], R236 ;  /* 0x0003c8ec01007387 */ /* 0x000fe80000100800 */
[----:B-----5:R4:W-:Y:S04]  /*63b0*/  STL [R1+0x3c4], R8 ;  /* 0x0003c40801007387 */ /* 0x0209e80000100800 */
[----:B------:R-:W3:Y:S01]  /*63c0*/  @P0 LDG.E.U16 R228, desc[UR14][R10.64] ;  /* 0x0000000e0ae40981 */ /* 0x000ee2000c1e1500 */
[----:B-1----:R-:W1:Y:S03]  /*63d0*/  LDC R24, c[0x0][0x238] ;  /* 0x00008e00ff187b82 */ /* 0x002e660000000800 */
[----:B------:R3:W3:Y:S01]  /*63e0*/  @P1 LDG.E.U16 R170, desc[UR14][R12.64] ;  /* 0x0000000e0caa1981 */ /* 0x0006e2000c1e1500 */
[----:B--2---:R-:W-:-:S02]  /*63f0*/  IMAD R17, R17, 0x7, RZ ;  /* 0x0000000711117824 */ /* 0x004fc400078e02ff */
[----:B0-----:R-:W-:Y:S01]  /*6400*/  IMAD.SHL.U32 R16, R16, 0x8, RZ ;  /* 0x0000000810107824 */ /* 0x001fe200078e00ff */
[----:B------:R0:W2:Y:S01]  /*6410*/  @P2 LDG.E.U16 R223, desc[UR14][R14.64] ;  /* 0x0000000e0edf2981 */ /* 0x0000a2000c1e1500 */
[----:B----4-:R-:W4:Y:S01]  /*6420*/  LDC R8, c[0x0][0x238] ;  /* 0x00008e00ff087b82 */ /* 0x010f220000000800 */
[----:B------:R-:W-:Y:S02]  /*6430*/  PRMT R160, RZ, 0x7610, R160 ;  /* 0x00007610ffa07816 */ /* 0x000fe400000000a0 */
[----:B------:R-:W-:Y:S01]  /*6440*/  PRMT R234, RZ, 0x7610, R234 ;  /* 0x00007610ffea7816 */ /* 0x000fe200000000ea */
[----:B---3--:R-:W-:Y:S01]  /*6450*/  IMAD R9, R9, 0xd, RZ ;  /* 0x0000000d09097824 */ /* 0x008fe200078e02ff */
[----:B------:R-:W-:Y:S01]  /*6460*/  PRMT R226, RZ, 0x7610, R226 ;  /* 0x00007610ffe27816 */ /* 0x000fe200000000e2 */
[----:B------:R-:W3:Y:S01]  /*6470*/  LDL.LU R26, [R1+0x2c4] ;  /* 0x0002c400011a7983 */ /* 0x000ee20000300800 */
[----:B------:R-:W-:Y:S01]  /*6480*/  IMAD.WIDE R12, R19, 0x2, R2 ;  /* 0x00000002130c7825 */ /* 0x000fe200078e0202 */
[C---:B------:R-:W-:Y:S01]  /*6490*/  ISETP.GT.AND P2, PT, R0.reuse, 0x7, PT ;  /* 0x000000070000780c */ /* 0x040fe20003f44270 */
[----:B------:R-:W1:Y:S01]  /*64a0*/  LDC R25, c[0x0][0x238] ;  /* 0x00008e00ff197b82 */ /* 0x000e620000000800 */
[----:B------:R-:W-:Y:S01]  /*64b0*/  ISETP.GT.AND P1, PT, R0, 0x6, PT ;  /* 0x000000060000780c */ /* 0x000fe20003f24270 */
[----:B----4-:R-:W-:Y:S01]  /*64c0*/  IMAD R8, R8, 0xa, RZ ;  /* 0x0000000a08087824 */ /* 0x010fe200078e02ff */
[----:B------:R-:W-:Y:S01]  /*64d0*/  PRMT R232, RZ, 0x7610, R232 ;  /* 0x00007610ffe87816 */ /* 0x000fe200000000e8 */
[----:B0-----:R-:W-:Y:S01]  /*64e0*/  IMAD.WIDE R14, R17, 0x2, R2 ;  /* 0x00000002110e7825 */ /* 0x001fe200078e0202 */
[----:B------:R-:W-:Y:S01]  /*64f0*/  PRMT R169, RZ, 0x7610, R169 ;  /* 0x00007610ffa97816 */ /* 0x000fe200000000a9 */
[----:B------:R-:W4:Y:S02]  /*6500*/  LDL.LU R27, [R1+0x218] ;  /* 0x00021800011b7983 */ /* 0x000f240000300800 */
[----:B------:R-:W-:-:S02]  /*6510*/  IMAD.WIDE R10, R8, 0x2, R2 ;  /* 0x00000002080a7825 */ /* 0x000fc400078e0202 */
[----:B------:R-:W0:Y:S02]  /*6520*/  LDC R8, c[0x0][0x238] ;  /* 0x00008e00ff087b82 */ /* 0x000e240000000800 */
[----:B------:R-:W2:Y:S01]  /*6530*/  @P2 LDG.E.U16 R234, desc[UR14][R14.64] ;  /* 0x0000000e0eea2981 */ /* 0x000ea2000c1e1500 */
[----:B------:R-:W-:-:S03]  /*6540*/  IMAD.WIDE R18, R18, 0x2, R2 ;  /* 0x0000000212127825 */ /* 0x000fc600078e0202 */
[----:B------:R-:W2:Y:S04]  /*6550*/  @P1 LDG.E.U16 R232, desc[UR14][R12.64] ;  /* 0x0000000e0ce81981 */ /* 0x000ea8000c1e1500 */
[----:B------:R-:W2:Y:S01]  /*6560*/  @P4 LDG.E.U16 R163, desc[UR14][R18.64] ;  /* 0x0000000e12a34981 */ /* 0x000ea2000c1e1500 */
[----:B------:R-:W-:Y:S01]  /*6570*/  IMAD.WIDE R16, R16, 0x2, R2 ;  /* 0x0000000210107825 */ /* 0x000fe200078e0202 */
[----:B------:R-:W-:Y:S02]  /*6580*/  PRMT R156, RZ, 0x7610, R156 ;  /* 0x00007610ff9c7816 */ /* 0x000fe4000000009c */
[----:B------:R-:W-:Y:S01]  /*6590*/  PRMT R230, RZ, 0x7610, R230 ;  /* 0x00007610ffe67816 */ /* 0x000fe200000000e6 */
[----:B-1----:R-:W-:Y:S01]  /*65a0*/  IMAD R24, R24, 0xc, RZ ;  /* 0x0000000c18187824 */ /* 0x002fe200078e02ff */
[----:B------:R1:W2:Y:S01]  /*65b0*/  @P3 LDG.E.U16 R160, desc[UR14][R16.64] ;  /* 0x0000000e10a03981 */ /* 0x0002a2000c1e1500 */
[----:B------:R-:W-:Y:S01]  /*65c0*/  IMAD R25, R25, 0xb, RZ ;  /* 0x0000000b19197824 */ /* 0x000fe200078e02ff */
[----:B------:R-:W-:-:S02]  /*65d0*/  PRMT R221, RZ, 0x7610, R221 ;  /* 0x00007610ffdd7816 */ /* 0x000fc400000000dd */
[----:B------:R-:W-:Y:S01]  /*65e0*/  PRMT R159, RZ, 0x7610, R159 ;  /* 0x00007610ff9f7816 */ /* 0x000fe2000000009f */
[----:B------:R-:W2:Y:S01]  /*65f0*/  LDL.LU R236, [R1+0x3bc] ;  /* 0x0003bc0001ec7983 */ /* 0x000ea20000300800 */
[----:B0-----:R-:W-:Y:S01]  /*6600*/  IMAD R8, R8, 0xe, RZ ;  /* 0x0000000e08087824 */ /* 0x001fe200078e02ff */
[C---:B------:R-:W-:Y:S01]  /*6610*/  ISETP.GT.AND P3, PT, R0.reuse, 0xd, PT ;  /* 0x0000000d0000780c */ /* 0x040fe20003f64270 */
[--C-:B-1----:R-:W-:Y:S01]  /*6620*/  IMAD.WIDE R16, R9, 0x2, R2.reuse ;  /* 0x0000000209107825 */ /* 0x102fe200078e0202 */
[C---:B------:R-:W-:Y:S01]  /*6630*/  ISETP.GT.AND P1, PT, R0.reuse, 0xb, PT ;  /* 0x0000000b0000780c */ /* 0x040fe20003f24270 */
[----:B------:R-:W0:Y:S01]  /*6640*/  LDC R9, c[0x0][0x238] ;  /* 0x00008e00ff097b82 */ /* 0x000e220000000800 */
[----:B------:R-:W-:Y:S01]  /*6650*/  ISETP.GT.AND P4, PT, R0, 0xe, PT ;  /* 0x0000000e0000780c */ /* 0x000fe20003f84270 */
[----:B------:R-:W-:Y:S01]  /*6660*/  IMAD.WIDE R18, R8, 0x2, R2 ;  /* 0x0000000208127825 */ /* 0x000fe200078e0202 */
[----:B------:R-:W-:Y:S02]  /*6670*/  ISETP.GT.AND P2, PT, R0, 0xc, PT ;  /* 0x0000000c0000780c */ /* 0x000fe40003f44270 */
[----:B------:R-:W-:Y:S01]  /*6680*/  PRMT R166, RZ, 0x7610, R166 ;  /* 0x00007610ffa67816 */ /* 0x000fe200000000a6 */
[----:B------:R-:W-:Y:S01]  /*6690*/  IMAD.WIDE R14, R24, 0x2, R2 ;  /* 0x00000002180e7825 */ /* 0x000fe200078e0202 */
[----:B------:R-:W-:Y:S01]  /*66a0*/  ISETP.GT.AND P0, PT, R0, 0xa, PT ;  /* 0x0000000a0000780c */ /* 0x000fe20003f04270 */
[----:B------:R-:W1:Y:S01]  /*66b0*/  LDC R8, c[0x0][0x238] ;  /* 0x00008e00ff087b82 */ /* 0x000e620000000800 */
[----:B------:R-:W-:Y:S01]  /*66c0*/  PRMT R233, RZ, 0x7610, R233 ;  /* 0x00007610ffe97816 */ /* 0x000fe200000000e9 */
[----:B------:R1:W2:Y:S01]  /*66d0*/  @P3 LDG.E.U16 R226, desc[UR14][R16.64] ;  /* 0x0000000e10e23981 */ /* 0x0002a2000c1e1500 */
[----:B------:R-:W-:-:S03]  /*66e0*/  IMAD.WIDE R12, R25, 0x2, R2 ;  /* 0x00000002190c7825 */ /* 0x000fc600078e0202 */
[----:B------:R-:W2:Y:S02]  /*66f0*/  @P4 LDG.E.U16 R230, desc[UR14][R18.64] ;  /* 0x0000000e12e64981 */ /* 0x000ea4000c1e1500 */
[----:B------:R-:W0:Y:S02]  /*6700*/  LDC R24, c[0x0][0x238] ;  /* 0x00008e00ff187b82 */ /* 0x000e240000000800 */
[----:B------:R-:W2:Y:S04]  /*6710*/  @P2 LDG.E.U16 R221, desc[UR14][R14.64] ;  /* 0x0000000e0edd2981 */ /* 0x000ea8000c1e1500 */
[----:B------:R-:W2:Y:S01]  /*6720*/  @P0 LDG.E.U16 R166, desc[UR14][R10.64] ;  /* 0x0000000e0aa60981 */ /* 0x000ea2000c1e1500 */
[----:B------:R-:W-:Y:S01]  /*6730*/  PRMT R167, RZ, 0x7610, R167 ;  /* 0x00007610ffa77816 */ /* 0x000fe200000000a7 */
[----:B------:R-:W0:Y:S01]  /*6740*/  LDC R25, c[0x0][0x238] ;  /* 0x00008e00ff197b82 */ /* 0x000e220000000800 */
[----:B------:R-:W-:Y:S01]  /*6750*/  PRMT R222, RZ, 0x7610, R222 ;  /* 0x00007610ffde7816 */ /* 0x000fe200000000de */
[----:B------:R0:W2:Y:S01]  /*6760*/  @P1 LDG.E.U16 R169, desc[UR14][R12.64] ;  /* 0x0000000e0ca91981 */ /* 0x0000a2000c1e1500 */
[----:B------:R-:W-:-:S02]  /*6770*/  PRMT R231, RZ, 0x7610, R231 ;  /* 0x00007610ffe77816 */ /* 0x000fc400000000e7 */
[----:B------:R-:W-:Y:S02]  /*6780*/  PRMT R217, RZ, 0x7610, R217 ;  /* 0x00007610ffd97816 */ /* 0x000fe400000000d9 */
[----:B------:R-:W-:Y:S01]  /*6790*/  PRMT R152, RZ, 0x7610, R152 ;  /* 0x00007610ff987816 */ /* 0x000fe20000000098 */
[----:B-1----:R-:W-:Y:S01]  /*67a0*/  IMAD R8, R8, 0x12, RZ ;  /* 0x0000001208087824 */ /* 0x002fe200078e02ff */
[----:B------:R-:W-:Y:S02]  /*67b0*/  PRMT R227, RZ, 0x7610, R227 ;  /* 0x00007610ffe37816 */ /* 0x000fe400000000e3 */
[----:B------:R-:W-:Y:S01]  /*67c0*/  PRMT R155, RZ, 0x7610, R155 ;  /* 0x00007610ff9b7816 */ /* 0x000fe2000000009b */
[----:B------:R-:W-:Y:S01]  /*67d0*/  IMAD.WIDE R16, R8, 0x2, R2 ;  /* 0x0000000208107825 */ /* 0x000fe200078e0202 */
[----:B------:R-:W-:Y:S01]  /*67e0*/  PRMT R165, RZ, 0x7610, R165 ;  /* 0x00007610ffa57816 */ /* 0x000fe200000000a5 */
[----:B------:R-:W1:Y:S01]  /*67f0*/  LDC R8, c[0x0][0x238] ;  /* 0x00008e00ff087b82 */ /* 0x000e620000000800 */
[----:B------:R-:W-:Y:S01]  /*6800*/  ISETP.GT.AND P3, PT, R0, 0x10, PT ;  /* 0x000000100000780c */ /* 0x000fe20003f64270 */
[----:B0-----:R-:W-:Y:S01]  /*6810*/  IMAD.SHL.U32 R24, R24, 0x10, RZ ;  /* 0x0000001018187824 */ /* 0x001fe200078e00ff */
[----:B------:R-:W-:-:S02]  /*6820*/  PRMT R161, RZ, 0x7610, R161 ;  /* 0x00007610ffa17816 */ /* 0x000fc400000000a1 */
[----:B------:R-:W-:Y:S01]  /*6830*/  PRMT R225, RZ, 0x7610, R225 ;  /* 0x00007610ffe17816 */ /* 0x000fe200000000e1 */
[----:B------:R-:W-:Y:S01]  /*6840*/  IMAD.WIDE R12, R24, 0x2, R2 ;  /* 0x00000002180c7825 */ /* 0x000fe200078e0202 */
[----:B------:R-:W-:Y:S01]  /*6850*/  ISETP.GT.AND P4, PT, R0, 0x11, PT ;  /* 0x000000110000780c */ /* 0x000fe20003f84270 */
[----:B------:R-:W0:Y:S01]  /*6860*/  LDC R24, c[0x0][0x238] ;  /* 0x00008e00ff187b82 */ /* 0x000e220000000800 */
[----:B------:R-:W-:Y:S02]  /*6870*/  PRMT R219, RZ, 0x7610, R219 ;  /* 0x00007610ffdb7816 */ /* 0x000fe400000000db */
[----:B------:R-:W-:Y:S02]  /*6880*/  PRMT R229, RZ, 0x7610, R229 ;  /* 0x00007610ffe57816 */ /* 0x000fe400000000e5 */
[----:B------:R-:W-:Y:S01]  /*6890*/  PRMT R157, RZ, 0x7610, R157 ;  /* 0x00007610ff9d7816 */ /* 0x000fe2000000009d */
[----:B------:R1:W2:Y:S01]  /*68a0*/  @P3 LDG.E.U16 R156, desc[UR14][R12.64] ;  /* 0x0000000e0c9c3981 */ /* 0x0002a2000c1e1500 */
[----:B------:R-:W-:-:S02]  /*68b0*/  PRMT R153, RZ, 0x7610, R153 ;  /* 0x00007610ff997816 */ /* 0x000fc40000000099 */
[----:B------:R-:W-:Y:S02]  /*68c0*/  PRMT R162, RZ, 0x7610, R162 ;  /* 0x00007610ffa27816 */ /* 0x000fe400000000a2 */
[----:B------:R-:W-:Y:S02]  /*68d0*/  PRMT R213, RZ, 0x7610, R213 ;  /* 0x00007610ffd57816 */ /* 0x000fe400000000d5 */
[----:B------:R-:W-:Y:S02]  /*68e0*/  PRMT R20, RZ, 0x7610, R20 ;  /* 0x00007610ff147816 */ /* 0x000fe40000000014 */
[----:B------:R-:W-:Y:S01]  /*68f0*/  PRMT R203, RZ, 0x7610, R203 ;  /* 0x00007610ffcb7816 */ /* 0x000fe200000000cb */
[----:B-1----:R-:W-:Y:S01]  /*6900*/  IMAD R8, R8, 0x14, RZ ;  /* 0x0000001408087824 */ /* 0x002fe200078e02ff */
[----:B------:R-:W-:Y:S02]  /*6910*/  ISETP.GT.AND P5, PT, R0, 0x12, PT ;  /* 0x000000120000780c */ /* 0x000fe40003fa4270 */
[----:B------:R-:W-:Y:S01]  /*6920*/  PRMT R164, RZ, 0x7610, R164 ;  /* 0x00007610ffa47816 */ /* 0x000fe200000000a4 */
[----:B------:R-:W-:Y:S01]  /*6930*/  IMAD.WIDE R12, R8, 0x2, R2 ;  /* 0x00000002080c7825 */ /* 0x000fe200078e0202 */
[----:B------:R-:W-:Y:S01]  /*6940*/  PRMT R214, RZ, 0x7610, R214 ;  /* 0x00007610ffd67816 */ /* 0x000fe200000000d6 */
[----:B------:R-:W1:Y:S01]  /*6950*/  LDC R8, c[0x0][0x238] ;  /* 0x00008e00ff087b82 */ /* 0x000e620000000800 */
[----:B------:R-:W-:Y:S01]  /*6960*/  PRMT R21, RZ, 0x7610, R21 ;  /* 0x00007610ff157816 */ /* 0x000fe20000000015 */
[----:B------:R-:W-:Y:S01]  /*6970*/  IMAD R9, R9, 0x11, RZ ;  /* 0x0000001109097824 */ /* 0x000fe200078e02ff */
[----:B------:R-:W-:-:S02]  /*6980*/  PRMT R220, RZ, 0x7610, R220 ;  /* 0x00007610ffdc7816 */ /* 0x000fc400000000dc */
[----:B------:R-:W-:Y:S01]  /*6990*/  PRMT R224, RZ, 0x7610, R224 ;  /* 0x00007610ffe07816 */ /* 0x000fe200000000e0 */
[----:B------:R-:W-:Y:S01]  /*69a0*/  IMAD.WIDE R14, R9, 0x2, R2 ;  /* 0x00000002090e7825 */ /* 0x000fe200078e0202 */
[----:B------:R-:W-:Y:S01]  /*69b0*/  PRMT R23, RZ, 0x7610, R23 ;  /* 0x00007610ff177816 */ /* 0x000fe20000000017 */
[----:B------:R-:W1:Y:S01]  /*69c0*/  LDC R9, c[0x0][0x238] ;  /* 0x00008e00ff097b82 */ /* 0x000e620000000800 */
[C---:B------:R-:W-:Y:S01]  /*69d0*/  ISETP.GT.AND P2, PT, R0.reuse, 0xf, PT ;  /* 0x0000000f0000780c */ /* 0x040fe20003f44270 */
[----:B------:R-:W-:Y:S01]  /*69e0*/  IMAD R25, R25, 0xf, RZ ;  /* 0x0000000f19197824 */ /* 0x000fe200078e02ff */
[----:B------:R1:W2:Y:S01]  /*69f0*/  @P4 LDG.E.U16 R159, desc[UR14][R14.64] ;  /* 0x0000000e0e9f4981 */ /* 0x0002a2000c1e1500 */
[----:B------:R-:W-:Y:S01]  /*6a00*/  ISETP.GT.AND P1, PT, R0, 0x13, PT ;  /* 0x000000130000780c */ /* 0x000fe20003f24270 */
[----:B0-----:R-:W-:Y:S01]  /*6a10*/  IMAD R24, R24, 0x15, RZ ;  /* 0x0000001518187824 */ /* 0x001fe200078e02ff */
[----:B------:R-:W-:Y:S01]  /*6a20*/  ISETP.GT.AND P0, PT, R0, 0x14, PT ;  /* 0x000000140000780c */ /* 0x000fe20003f04270 */
[----:B------:R-:W2:Y:S01]  /*6a30*/  @P5 LDG.E.U16 R164, desc[UR14][R16.64] ;  /* 0x0000000e10a45981 */ /* 0x000ea2000c1e1500 */
[----:B------:R-:W-:-:S02]  /*6a40*/  PRMT R158, RZ, 0x7610, R158 ;  /* 0x00007610ff9e7816 */ /* 0x000fc4000000009e */
[----:B------:R-:W-:Y:S02]  /*6a50*/  PRMT R195, RZ, 0x7610, R195 ;  /* 0x00007610ffc37816 */ /* 0x000fe400000000c3 */
[----:B------:R-:W-:Y:S02]  /*6a60*/  PRMT R207, RZ, 0x7610, R207 ;  /* 0x00007610ffcf7816 */ /* 0x000fe400000000cf */
[----:B------:R-:W-:Y:S02]  /*6a70*/  PRMT R216, RZ, 0x7610, R216 ;  /* 0x00007610ffd87816 */ /* 0x000fe400000000d8 */
[----:B------:R-:W-:Y:S01]  /*6a80*/  PRMT R218, RZ, 0x7610, R218 ;  /* 0x00007610ffda7816 */ /* 0x000fe200000000da */
[----:B-1----:R-:W-:Y:S01]  /*6a90*/  IMAD R8, R8, 0x17, RZ ;  /* 0x0000001708087824 */ /* 0x002fe200078e02ff */
[----:B------:R-:W-:Y:S01]  /*6aa0*/  PRMT R154, RZ, 0x7610, R154 ;  /* 0x00007610ff9a7816 */ /* 0x000fe2000000009a */
[--C-:B------:R-:W-:Y:S01]  /*6ab0*/  IMAD.WIDE R10, R25, 0x2, R2.reuse ;  /* 0x00000002190a7825 */ /* 0x100fe200078e0202 */
[----:B------:R-:W2:Y:S03]  /*6ac0*/  @P0 LDG.E.U16 R217, desc[UR14][R12.64] ;  /* 0x0000000e0cd90981 */ /* 0x000ea6000c1e1500 */
[----:B------:R-:W-:Y:S01]  /*6ad0*/  IMAD.WIDE R14, R8, 0x2, R2 ;  /* 0x00000002080e7825 */ /* 0x000fe200078e0202 */
[----:B------:R0:W2:Y:S01]  /*6ae0*/  @P2 LDG.E.U16 R233, desc[UR14][R10.64] ;  /* 0x0000000e0ae92981 */ /* 0x0000a2000c1e1500 */
[----:B------:R-:W1:Y:S02]  /*6af0*/  LDC R8, c[0x0][0x238] ;  /* 0x00008e00ff087b82 */ /* 0x000e640000000800 */
[----:B------:R-:W-:Y:S01]  /*6b00*/  IMAD R9, R9, 0x13, RZ ;  /* 0x0000001309097824 */ /* 0x000fe200078e02ff */
[----:B------:R-:W-:-:S02]  /*6b10*/  ISETP.GT.AND P2, PT, R0, 0x15, PT ;  /* 0x000000150000780c */ /* 0x000fc40003f44270 */
[----:B------:R-:W-:Y:S02]  /*6b20*/  PRMT R189, RZ, 0x7610, R189 ;  /* 0x00007610ffbd7816 */ /* 0x000fe400000000bd */
[----:B------:R-:W-:Y:S02]  /*6b30*/  PRMT R200, RZ, 0x7610, R200 ;  /* 0x00007610ffc87816 */ /* 0x000fe400000000c8 */
[----:B------:R-:W-:Y:S01]  /*6b40*/  PRMT R212, RZ, 0x7610, R212 ;  /* 0x00007610ffd47816 */ /* 0x000fe200000000d4 */
[----:B0-----:R-:W-:Y:S01]  /*6b50*/  IMAD.WIDE R10, R9, 0x2, R2 ;  /* 0x00000002090a7825 */ /* 0x001fe200078e0202 */
[C---:B------:R-:W-:Y:S01]  /*6b60*/  ISETP.GT.AND P3, PT, R0.reuse, 0x16, PT ;  /* 0x000000160000780c */ /* 0x040fe20003f64270 */
[----:B------:R-:W0:Y:S01]  /*6b70*/  LDC R9, c[0x0][0x238] ;  /* 0x00008e00ff097b82 */ /* 0x000e220000000800 */
[----:B------:R-:W-:Y:S02]  /*6b80*/  ISETP.GT.AND P4, PT, R0, 0x19, PT ;  /* 0x000000190000780c */ /* 0x000fe40003f84270 */
[----:B------:R-:W-:Y:S01]  /*6b90*/  PRMT R215, RZ, 0x7610, R215 ;  /* 0x00007610ffd77816 */ /* 0x000fe200000000d7 */
[----:B------:R3:W2:Y:S01]  /*6ba0*/  @P1 LDG.E.U16 R167, desc[UR14][R10.64] ;  /* 0x0000000e0aa71981 */ /* 0x0006a2000c1e1500 */
[----:B------:R-:W-:-:S02]  /*6bb0*/  PRMT R17, RZ, 0x7610, R17 ;  /* 0x00007610ff117816 */ /* 0x000fc40000000011 */
[----:B------:R-:W-:Y:S02]  /*6bc0*/  PRMT R16, RZ, 0x7610, R16 ;  /* 0x00007610ff107816 */ /* 0x000fe40000000010 */
[----:B------:R-:W-:Y:S02]  /*6bd0*/  PRMT R22, RZ, 0x7610, R22 ;  /* 0x00007610ff167816 */ /* 0x000fe40000000016 */
[----:B------:R-:W-:Y:S01]  /*6be0*/  PRMT R184, RZ, 0x7610, R184 ;  /* 0x00007610ffb87816 */ /* 0x000fe200000000b8 */
[----:B-1----:R-:W-:Y:S01]  /*6bf0*/  IMAD R8, R8, 0x18, RZ ;  /* 0x0000001808087824 */ /* 0x002fe200078e02ff */
[----:B------:R-:W-:Y:S01]  /*6c00*/  PRMT R19, RZ, 0x7610, R19 ;  /* 0x00007610ff137816 */ /* 0x000fe20000000013 */
[----:B---3--:R-:W-:Y:S01]  /*6c10*/  IMAD.WIDE R10, R24, 0x2, R2 ;  /* 0x00000002180a7825 */ /* 0x008fe200078e0202 */
[----:B------:R-:W-:Y:S01]  /*6c20*/  ISETP.GT.AND P1, PT, R0, 0x17, PT ;  /* 0x000000170000780c */ /* 0x000fe20003f24270 */
[----:B------:R-:W1:Y:S01]  /*6c30*/  LDC R24, c[0x0][0x238] ;  /* 0x00008e00ff187b82 */ /* 0x000e620000000800 */
[----:B------:R-:W-:-:S02]  /*6c40*/  PRMT R18, RZ, 0x7610, R18 ;  /* 0x00007610ff127816 */ /* 0x000fc40000000012 */
[----:B------:R-:W-:Y:S01]  /*6c50*/  PRMT R194, RZ, 0x7610, R194 ;  /* 0x00007610ffc27816 */ /* 0x000fe200000000c2 */
[----:B------:R3:W2:Y:S01]  /*6c60*/  @P2 LDG.E.U16 R222, desc[UR14][R10.64] ;  /* 0x0000000e0ade2981 */ /* 0x0006a2000c1e1500 */
[----:B------:R-:W4:Y:S07]  /*6c70*/  S2R R151, SR_TID.X ;  /* 0x0000000000977919 */ /* 0x000f2e0000002100 */
[----:B------:R4:W2:Y:S01]  /*6c80*/  @P1 LDG.E.U16 R231, desc[UR14][R14.64] ;  /* 0x0000000e0ee71981 */ /* 0x0008a2000c1e1500 */
[----:B---3--:R-:W-:-:S02]  /*6c90*/  IMAD.WIDE R10, R8, 0x2, R2 ;  /* 0x00000002080a7825 */ /* 0x008fc400078e0202 */
[----:B------:R-:W3:Y:S01]  /*6ca0*/  LDC R8, c[0x0][0x238] ;  /* 0x00008e00ff087b82 */ /* 0x000ee20000000800 */
[----:B------:R-:W-:Y:S01]  /*6cb0*/  ISETP.GT.AND P0, PT, R0, 0x18, PT ;  /* 0x000000180000780c */ /* 0x000fe20003f04270 */
[----:B0-----:R-:W-:Y:S01]  /*6cc0*/  IMAD R9, R9, 0x16, RZ ;  /* 0x0000001609097824 */ /* 0x001fe200078e02ff */
[----:B------:R-:W-:Y:S01]  /*6cd0*/  PRMT R206, RZ, 0x7610, R206 ;  /* 0x00007610ffce7816 */ /* 0x000fe200000000ce */
[----:B------:R-:W2:Y:S01]  /*6ce0*/  LDL R28, [R1+0x354] ;  /* 0x00035400011c7983 */ /* 0x000ea20000100800 */
[----:B------:R-:W-:-:S03]  /*6cf0*/  PRMT R211, RZ, 0x7610, R211 ;  /* 0x00007610ffd37816 */ /* 0x000fc600000000d3 */
[----:B------:R-:W2:Y:S04]  /*6d00*/  LDL R36, [R1+0x2b4] ;  /* 0x0002b40001247983 */ /* 0x000ea80000100800 */
[----:B------:R-:W2:Y:S04]  /*6d10*/  LDL R35, [R1+0x3b0] ;  /* 0x0003b00001237983 */ /* 0x000ea80000100800 */
[----:B------:R-:W2:Y:S04]  /*6d20*/  LDL R25, [R1+0x350] ;  /* 0x0003500001197983 */ /* 0x000ea80000100800 */
[----:B------:R-:W2:Y:S01]  /*6d30*/  LDL R34, [R1+0x20c] ;  /* 0x00020c0001227983 */ /* 0x000ea20000100800 */
[----:B---3--:R-:W-:-:S03]  /*6d40*/  IMAD R8, R8, 0x1a, RZ ;  /* 0x0000001a08087824 */ /* 0x008fc600078e02ff */
[----:B------:R0:W3:Y:S01]  /*6d50*/  @P0 LDG.E.U16 R152, desc[UR14][R10.64] ;  /* 0x0000000e0a980981 */ /* 0x0000e2000c1e1500 */
[----:B----4-:R-:W-:-:S03]  /*6d60*/  IMAD.WIDE R14, R8, 0x2, R2 ;  /* 0x00000002080e7825 */ /* 0x010fc600078e0202 */
[----:B------:R-:W4:Y:S01]  /*6d70*/  LDL R33, [R1+0x344] ;  /* 0x0003440001217983 */ /* 0x000f220000100800 */
[----:B------:R-:W1:Y:S01]  /*6d80*/  LDC R8, c[0x0][0x238] ;  /* 0x00008e00ff087b82 */ /* 0x000e620000000800 */
[----:B------:R-:W-:Y:S02]  /*6d90*/  IMAD.WIDE R12, R9, 0x2, R2 ;  /* 0x00000002090c7825 */ /* 0x000fe400078e0202 */
[----:B------:R-:W3:Y:S04]  /*6da0*/  LDL R32, [R1+0x2a4] ;  /* 0x0002a40001207983 */ /* 0x000ee80000100800 */
[----:B------:R0:W3:Y:S01]  /*6db0*/  @P3 LDG.E.U16 R227, desc[UR14][R12.64] ;  /* 0x0000000e0ce33981 */ /* 0x0000e2000c1e1500 */
[----:B------:R-:W0:Y:S01]  /*6dc0*/  LDC R9, c[0x0][0x238] ;  /* 0x00008e00ff097b82 */ /* 0x000e220000000800 */
[----:B-1----:R-:W-:-:S04]  /*6dd0*/  IMAD R8, R8, 0x1b, RZ ;  /* 0x0000001b08087824 */ /* 0x002fc800078e02ff */
[----:B0-----:R-:W-:-:S03]  /*6de0*/  IMAD.WIDE R10, R8, 0x2, R2 ;  /* 0x00000002080a7825 */ /* 0x001fc600078e0202 */
[----:B------:R-:W0:Y:S01]  /*6df0*/  LDC R8, c[0x0][0x238] ;  /* 0x00008e00ff087b82 */ /* 0x000e220000000800 */
[----:B------:R-:W-:-:S04]  /*6e00*/  IMAD R9, R9, 0x19, RZ ;  /* 0x0000001909097824 */ /* 0x000fc800078e02ff */
[----:B------:R-:W-:Y:S01]  /*6e10*/  IMAD.WIDE R12, R9, 0x2, R2 ;  /* 0x00000002090c7825 */ /* 0x000fe200078e0202 */
[C---:B------:R-:W-:Y:S02]  /*6e20*/  ISETP.GT.AND P1, PT, R0.reuse, 0x1b, PT ;  /* 0x0000001b0000780c */ /* 0x040fe40003f24270 */
[----:B------:R-:W1:Y:S02]  /*6e30*/  LDC R9, c[0x0][0x238] ;  /* 0x00008e00ff097b82 */ /* 0x000e640000000800 */
[----:B------:R0:W3:Y:S01]  /*6e40*/  @P4 LDG.E.U16 R155, desc[UR14][R12.64] ;  /* 0x0000000e0c9b4981 */ /* 0x0000e2000c1e1500 */
[----:B------:R-:W-:-:S08]  /*6e50*/  ISETP.GT.AND P2, PT, R0, 0x1a, PT ;  /* 0x0000001a0000780c */ /* 0x000fd00003f44270 */
[----:B------:R1:W3:Y:S01]  /*6e60*/  @P1 LDG.E.U16 R165, desc[UR14][R10.64] ;  /* 0x0000000e0aa51981 */ /* 0x0002e2000c1e1500 */
[----:B0-----:R-:W-:-:S04]  /*6e70*/  IMAD R8, R8, 0x1c, RZ ;  /* 0x0000001c08087824 */ /* 0x001fc800078e02ff */
[----:B------:R-:W3:Y:S01]  /*6e80*/  @P2 LDG.E.U16 R161, desc[UR14][R14.64] ;  /* 0x0000000e0ea12981 */ /* 0x000ee2000c1e1500 */
[----:B------:R-:W-:Y:S02]  /*6e90*/  IMAD.WIDE R12, R8, 0x2, R2 ;  /* 0x00000002080c7825 */ /* 0x000fe400078e0202 */
[----:B------:R-:W0:Y:S01]  /*6ea0*/  LDC R8, c[0x0][0x238] ;  /* 0x00008e00ff087b82 */ /* 0x000e220000000800 */
[----:B------:R-:W-:Y:S01]  /*6eb0*/  ISETP.GT.AND P2, PT, R0, 0x1e, PT ;  /* 0x0000001e0000780c */ /* 0x000fe20003f44270 */
[----:B0-----:R-:W-:-:S04]  /*6ec0*/  IMAD R8, R8, 0x1e, RZ ;  /* 0x0000001e08087824 */ /* 0x001fc800078e02ff */
[----:B-1----:R-:W-:Y:S02]  /*6ed0*/  IMAD.WIDE R10, R8, 0x2, R2 ;  /* 0x00000002080a7825 */ /* 0x002fe400078e0202 */
[----:B------:R-:W0:Y:S06]  /*6ee0*/  LDC R8, c[0x0][0x238] ;  /* 0x00008e00ff087b82 */ /* 0x000e2c0000000800 */
[----:B------:R1:W3:Y:S01]  /*6ef0*/  @P2 LDG.E.U16 R225, desc[UR14][R10.64] ;  /* 0x0000000e0ae12981 */ /* 0x0002e2000c1e1500 */
[----:B0-----:R-:W-:-:S04]  /*6f00*/  IMAD R8, R8, 0x1f, RZ ;  /* 0x0000001f08087824 */ /* 0x001fc800078e02ff */
[----:B-1----:R-:W-:Y:S02]  /*6f10*/  IMAD.WIDE R10, R8, 0x2, R2 ;  /* 0x00000002080a7825 */ /* 0x002fe400078e0202 */
[----:B------:R-:W0:Y:S01]  /*6f20*/  LDC R8, c[0x0][0x238] ;  /* 0x00008e00ff087b82 */ /* 0x000e220000000800 */
[----:B------:R-:W-:Y:S01]  /*6f30*/  ISETP.GT.AND P3, PT, R0, 0x1d, PT ;  /* 0x0000001d0000780c */ /* 0x000fe20003f64270 */
[----:B------:R-:W-:-:S04]  /*6f40*/  IMAD R9, R9, 0x1d, RZ ;  /* 0x0000001d09097824 */ /* 0x000fc800078e02ff */
[----:B------:R-:W-:Y:S01]  /*6f50*/  IMAD.WIDE R14, R9, 0x2, R2 ;  /* 0x00000002090e7825 */ /* 0x000fe200078e0202 */
[----:B------:R-:W-:Y:S01]  /*6f60*/  ISETP.GT.AND P1, PT, R0, 0x1f, PT ;  /* 0x0000001f0000780c */ /* 0x000fe20003f24270 */
[----:B------:R-:W1:Y:S06]  /*6f70*/  LDC R9, c[0x0][0x238] ;  /* 0x00008e00ff097b82 */ /* 0x000e6c0000000800 */
[----:B------:R0:W3:Y:S06]  /*6f80*/  @P3 LDG.E.U16 R219, desc[UR14][R14.64] ;  /* 0x0000000e0edb3981 */ /* 0x0000ec000c1e1500 */
[----:B------:R2:W3:Y:S01]  /*6f90*/  @P1 LDG.E.U16 R229, desc[UR14][R10.64] ;  /* 0x0000000e0ae51981 */ /* 0x0004e2000c1e1500 */
[----:B0-----:R-:W-:-:S04]  /*6fa0*/  IMAD R8, R8, 0x21, RZ ;  /* 0x0000002108087824 */ /* 0x001fc800078e02ff */
[----:B------:R-:W-:Y:S02]  /*6fb0*/  IMAD.WIDE R14, R8, 0x2, R2 ;  /* 0x00000002080e7825 */ /* 0x000fe400078e0202 */
[----:B------:R-:W0:Y:S01]  /*6fc0*/  LDC R8, c[0x0][0x238] ;  /* 0x00008e00ff087b82 */ /* 0x000e220000000800 */
[----:B------:R-:W-:Y:S01]  /*6fd0*/  ISETP.GT.AND P4, PT, R0, 0x22, PT ;  /* 0x000000220000780c */ /* 0x000fe20003f84270 */
[----:B0-----:R-:W-:-:S04]  /*6fe0*/  IMAD R8, R8, 0x22, RZ ;  /* 0x0000002208087824 */ /* 0x001fc800078e02ff */
[----:B--2---:R-:W-:Y:S02]  /*6ff0*/  IMAD.WIDE R10, R8, 0x2, R2 ;  /* 0x00000002080a7825 */ /* 0x004fe400078e0202 */
[----:B------:R-:W0:Y:S06]  /*7000*/  LDC R8, c[0x0][0x238] ;  /* 0x00008e00ff087b82 */ /* 0x000e2c0000000800 */
[----:B------:R2:W3:Y:S01]  /*7010*/  @P4 LDG.E.U16 R157, desc[UR14][R10.64] ;  /* 0x0000000e0a9d4981 */ /* 0x0004e2000c1e1500 */
[C---:B------:R-:W-:Y:S02]  /*7020*/  ISETP.GT.AND P2, PT, R0.reuse, 0x21, PT ;  /* 0x000000210000780c */ /* 0x040fe40003f44270 */
[----:B------:R-:W-:-:S11]  /*7030*/  ISETP.GT.AND P0, PT, R0, 0x1c, PT ;  /* 0x0000001c0000780c */ /* 0x000fd60003f04270 */
[----:B------:R-:W3:Y:S01]  /*7040*/  @P2 LDG.E.U16 R153, desc[UR14][R14.64] ;  /* 0x0000000e0e992981 */ /* 0x000ee2000c1e1500 */
[----:B0-----:R-:W-:Y:S01]  /*7050*/  IMAD R8, R8, 0x23, RZ ;  /* 0x0000002308087824 */ /* 0x001fe200078e02ff */
[----:B------:R-:W-:Y:S01]  /*7060*/  ISETP.GT.AND P3, PT, R0, 0x20, PT ;  /* 0x000000200000780c */ /* 0x000fe20003f64270 */
[----:B------:R-:W-:Y:S01]  /*7070*/  IMAD.SHL.U32 R24, R24, 0x20, RZ ;  /* 0x0000002018187824 */ /* 0x000fe200078e00ff */
[----:B------:R-:W3:Y:S01]  /*7080*/  @P0 LDG.E.U16 R213, desc[UR14][R12.64] ;  /* 0x0000000e0cd50981 */ /* 0x000ee2000c1e1500 */
[----:B--2---:R-:W-:Y:S02]  /*7090*/  IMAD.WIDE R10, R8, 0x2, R2 ;  /* 0x00000002080a7825 */ /* 0x004fe400078e0202 */
[----:B------:R-:W0:Y:S01]  /*70a0*/  LDC R8, c[0x0][0x238] ;  /* 0x00008e00ff087b82 */ /* 0x000e220000000800 */
[----:B------:R-:W-:-:S13]  /*70b0*/  ISETP.GT.AND P2, PT, R0, 0x23, PT ;  /* 0x000000230000780c */ /* 0x000fda0003f44270 */
[----:B------:R2:W3:Y:S01]  /*70c0*/  @P2 LDG.E.U16 R162, desc[UR14][R10.64] ;  /* 0x0000000e0aa22981 */ /* 0x0004e2000c1e1500 */
[----:B0-----:R-:W-:-:S04]  /*70d0*/  IMAD R8, R8, 0x24, RZ ;  /* 0x0000002408087824 */ /* 0x001fc800078e02ff */
[--C-:B--2---:R-:W-:Y:S02]  /*70e0*/  IMAD.WIDE R10, R8, 0x2, R2.reuse ;  /* 0x00000002080a7825 */ /* 0x104fe400078e0202 */
[----:B------:R-:W0:Y:S02]  /*70f0*/  LDC R8, c[0x0][0x238] ;  /* 0x00008e00ff087b82 */ /* 0x000e240000000800 */
[----:B------:R-:W-:Y:S01]  /*7100*/  IMAD.WIDE R12, R24, 0x2, R2 ;  /* 0x00000002180c7825 */ /* 0x000fe200078e0202 */
[C---:B------:R-:W-:Y:S01]  /*7110*/  ISETP.GT.AND P0, PT, R0.reuse, RZ, PT ;  /* 0x000000ff0000720c */ /* 0x040fe20003f04270 */
[----:B------:R-:W2:Y:S04]  /*7120*/  LDL R24, [R1+0x2a8] ;  /* 0x0002a80001187983 */ /* 0x000ea80000100800 */
[----:B------:R-:W3:Y:S01]  /*7130*/  @P3 LDG.E.U16 R20, desc[UR14][R12.64] ;  /* 0x0000000e0c143981 */ /* 0x000ee2000c1e1500 */
[----:B------:R-:W-:-:S07]  /*7140*/  ISETP.GT.AND P3, PT, R0, 0x24, PT ;  /* 0x000000240000780c */ /* 0x000fce0003f64270 */
[----:B------:R-:W3:Y:S06]  /*7150*/  @P0 LDG.E.U16 R17, desc[UR14][R2.64] ;  /* 0x0000000e02110981 */ /* 0x000eec000c1e1500 */
[----:B------:R1:W3:Y:S01]  /*7160*/  @P3 LDG.E.U16 R203, desc[UR14][R10.64] ;  /* 0x0000000e0acb3981 */ /* 0x0002e2000c1e1500 */
[----:B0-----:R-:W-:-:S04]  /*7170*/  IMAD R8, R8, 0x25, RZ ;  /* 0x0000002508087824 */ /* 0x001fc800078e02ff */
[----:B-1----:R-:W-:Y:S02]  /*7180*/  IMAD.WIDE R10, R8, 0x2, R2 ;  /* 0x00000002080a7825 */ /* 0x002fe400078e0202 */
[----:B------:R-:W0:Y:S01]  /*7190*/  LDC R8, c[0x0][0x238] ;  /* 0x00008e00ff087b82 */ /* 0x000e220000000800 */
[C---:B------:R-:W-:Y:S02]  /*71a0*/  ISETP.GT.AND P0, PT, R0.reuse, 0x25, PT ;  /* 0x000000250000780c */ /* 0x040fe40003f04270 */
[----:B------:R-:W-:-:S11]  /*71b0*/  ISETP.GT.AND P1, PT, R0, 0x1, PT ;  /* 0x000000010000780c */ /* 0x000fd60003f24270 */
[----:B------:R1:W3:Y:S01]  /*71c0*/  @P0 LDG.E.U16 R214, desc[UR14][R10.64] ;  /* 0x0000000e0ad60981 */ /* 0x0002e2000c1e1500 */
[----:B0-----:R-:W-:-:S04]  /*71d0*/  IMAD R8, R8, 0x26, RZ ;  /* 0x0000002608087824 */ /* 0x001fc800078e02ff */
[--C-:B-1----:R-:W-:Y:S02]  /*71e0*/  IMAD.WIDE R10, R8, 0x2, R2.reuse ;  /* 0x00000002080a7825 */ /* 0x102fe400078e0202 */
[----:B------:R-:W0:Y:S02]  /*71f0*/  LDC R8, c[0x0][0x238] ;  /* 0x00008e00ff087b82 */ /* 0x000e240000000800 */
[----:B------:R-:W-:-:S05]  /*7200*/  IMAD.WIDE R12, R9, 0x2, R2 ;  /* 0x00000002090c7825 */ /* 0x000fca00078e0202 */
[----:B------:R-:W3:Y:S01]  /*7210*/  @P1 LDG.E.U16 R21, desc[UR14][R12.64] ;  /* 0x0000000e0c151981 */ /* 0x000ee2000c1e1500 */
[----:B------:R-:W-:-:S13]  /*7220*/  ISETP.GT.AND P1, PT, R0, 0x26, PT ;  /* 0x000000260000780c */ /* 0x000fda0003f24270 */
[----:B------:R1:W3:Y:S01]  /*7230*/  @P1 LDG.E.U16 R220, desc[UR14][R10.64] ;  /* 0x0000000e0adc1981 */ /* 0x0002e2000c1e1500 */
[----:B0-----:R-:W-:-:S04]  /*7240*/  IMAD R8, R8, 0x27, RZ ;  /* 0x0000002708087824 */ /* 0x001fc800078e02ff */
[----:B-1----:R-:W-:Y:S02]  /*7250*/  IMAD.WIDE R10, R8, 0x2, R2 ;  /* 0x00000002080a7825 */ /* 0x002fe400078e0202 */
[----:B------:R-:W0:Y:S01]  /*7260*/  LDC R8, c[0x0][0x238] ;  /* 0x00008e00ff087b82 */ /* 0x000e220000000800 */
        /* <DEDUP_REMOVED lines=20> */
[----:B------:R-:W-:Y:S02]  /*73b0*/  ISETP.GT.AND P0, PT, R0, 0x30, PT ;  /* 0x000000300000780c */ /* 0x000fe40003f04270 */
[----:B------:R-:W-:-:S11]  /*73c0*/  PRMT R13, RZ, 0x7610, R13 ;  /* 0x00007610ff0d7816 */ /* 0x000fd6000000000d */
        /* <DEDUP_REMOVED lines=102> */
[----:B-1----:R-:W-:Y:S02]  /*7a30*/  IMAD.WIDE R10, R8, 0x2, R2 ;  /* 0x00000002080a7825 */ /* 0x002fe400078e0202 */
[----:B------:R-:W4:Y:S04]  /*7a40*/  LDL R8, [R1+0x2b8] ;  /* 0x0002b80001087983 */ /* 0x000f280000100800 */
[----:B------:R0:W3:Y:S01]  /*7a50*/  @P0 LDG.E.U16 R211, desc[UR14][R10.64] ;  /* 0x0000000e0ad30981 */ /* 0x0000e2000c1e1500 */
[----:B------:R-:W-:Y:S01]  /*7a60*/  BAR.SYNC.DEFER_BLOCKING 0x0 ;  /* 0x0000000000007b1d */ /* 0x000fe20000010000 */
[----:B------:R-:W-:-:S05]  /*7a70*/  LOP3.LUT R30, R151, 0x3f, RZ, 0xc0, !PT ;  /* 0x0000003f971e7812 */ /* 0x000fca00078ec0ff */
[----:B------:R1:W-:Y:S01]  /*7a80*/  STL [R1+0x3d0], R2 ;  /* 0x0003d00201007387 */ /* 0x0003e20000100800 */
[----:B------:R-:W-:-:S03]  /*7a90*/  ISETP.GE.AND P0, PT, R30, R0, PT ;  /* 0x000000001e00720c */ /* 0x000fc60003f06270 */
[----:B-1----:R-:W2:Y:S04]  /*7aa0*/  LDL.LU R2, [R1+0x3b8] ;  /* 0x0003b80001027983 */ /* 0x002ea80000300800 */
[----:B------:R1:W-:Y:S04]  /*7ab0*/  STL [R1+0x3cc], R3 ;  /* 0x0003cc0301007387 */ /* 0x0003e80000100800 */
[----:B-1----:R-:W4:Y:S01]  /*7ac0*/  LDL.LU R3, [R1+0x368] ;  /* 0x0003680001037983 */ /* 0x002f220000300800 */
[----:B0-----:R-:W-:-:S03]  /*7ad0*/  IADD3 R10, P1, R26, R5, RZ ;  /* 0x000000051a0a7210 */ /* 0x001fc60007f3e0ff */
[----:B------:R0:W-:Y:S01]  /*7ae0*/  STL [R1+0x3d4], R0 ;  /* 0x0003d40001007387 */ /* 0x0001e20000100800 */
[----:B------:R-:W-:Y:S01]  /*7af0*/  PRMT R210, RZ, 0x7610, R210 ;  /* 0x00007610ffd27816 */ /* 0x000fe200000000d2 */
[----:B------:R-:W-:-:S05]  /*7b00*/  IMAD.X R11, R27, 0x1, R4, P1 ;  /* 0x000000011b0b7824 */ /* 0x000fca00008e0604 */
[----:B------:R1:W3:Y:S04]  /*7b10*/  @!P0 LDG.E.U16 R210, desc[UR14][R10.64] ;  /* 0x0000000e0ad28981 */ /* 0x0002e8000c1e1500 */
[----:B0-----:R-:W3:Y:S04]  /*7b20*/  LDL.LU R0, [R1+0x360] ;  /* 0x0003600001007983 */ /* 0x001ee80000300800 */
[----:B------:R0:W-:Y:S01]  /*7b30*/  STL [R1+0x3d8], R236 ;  /* 0x0003d8ec01007387 */ /* 0x0001e20000100800 */
[----:B-1----:R-:W-:-:S03]  /*7b40*/  IADD3 R10, P1, R236, R5, RZ ;  /* 0x00000005ec0a7210 */ /* 0x002fc60007f3e0ff */
[----:B0-----:R-:W3:Y:S01]  /*7b50*/  LDL.LU R236, [R1+0x214] ;  /* 0x0002140001ec7983 */ /* 0x001ee20000300800 */
[----:B------:R-:W-:Y:S02]  /*7b60*/  PRMT R209, RZ, 0x7610, R209 ;  /* 0x00007610ffd17816 */ /* 0x000fe400000000d1 */
[----:B------:R-:W-:Y:S02]  /*7b70*/  PRMT R208, RZ, 0x7610, R208 ;  /* 0x00007610ffd07816 */ /* 0x000fe400000000d0 */
[----:B------:R-:W-:Y:S01]  /*7b80*/  PRMT R205, RZ, 0x7610, R205 ;  /* 0x00007610ffcd7816 */ /* 0x000fe200000000cd */
[----:B----4-:R-:W-:-:S05]  /*7b90*/  IMAD.X R11, R3, 0x1, R4, P1 ;  /* 0x00000001030b7824 */ /* 0x010fca00008e0604 */
[----:B------:R2:W4:Y:S04]  /*7ba0*/  @!P0 LDG.E.U16 R209, desc[UR14][R10.64] ;  /* 0x0000000e0ad18981 */ /* 0x000528000c1e1500 */
[----:B------:R0:W-:Y:S01]  /*7bb0*/  STL [R1+0x3dc], R3 ;  /* 0x0003dc0301007387 */ /* 0x0001e20000100800 */
[----:B--2---:R-:W-:-:S03]  /*7bc0*/  IADD3 R10, P1, R2, R5, RZ ;  /* 0x00000005020a7210 */ /* 0x004fc60007f3e0ff */
[----:B------:R1:W-:Y:S02]  /*7bd0*/  STL [R1+0x3e0], R2 ;  /* 0x0003e00201007387 */ /* 0x0003e40000100800 */
[----:B---3--:R-:W-:Y:S02]  /*7be0*/  IMAD.X R11, R0, 0x1, R4, P1 ;  /* 0x00000001000b7824 */ /* 0x008fe400008e0604 */
[----:B------:R2:W-:Y:S04]  /*7bf0*/  STL [R1+0x3e4], R0 ;  /* 0x0003e40001007387 */ /* 0x0005e80000100800 */
[----:B------:R-:W3:Y:S04]  /*7c00*/  LDL R31, [R1+0x3a8] ;  /* 0x0003a800011f7983 */ /* 0x000ee80000100800 */
[----:B------:R0:W4:Y:S02]  /*7c10*/  @!P0 LDG.E.U16 R208, desc[UR14][R10.64] ;  /* 0x0000000e0ad08981 */ /* 0x000124000c1e1500 */
[----:B0-----:R-:W-:-:S02]  /*7c20*/  IADD3 R10, P1, R8, R5, RZ ;  /* 0x00000005080a7210 */ /* 0x001fc40007f3e0ff */
[----:B------:R-:W4:Y:S03]  /*7c30*/  LDL R8, [R1+0x340] ;  /* 0x0003400001087983 */ /* 0x000f260000100800 */
[----:B------:R-:W-:Y:S01]  /*7c40*/  IMAD.X R11, R236, 0x1, R4, P1 ;  /* 0x00000001ec0b7824 */ /* 0x000fe200008e0604 */
[----:B------:R-:W-:Y:S04]  /*7c50*/  STL [R1+0x3e8], R236 ;  /* 0x0003e8ec01007387 */ /* 0x000fe80000100800 */
[----:B------:R-:W4:Y:S04]  /*7c60*/  LDL R29, [R1+0x298] ;  /* 0x00029800011d7983 */ /* 0x000f280000100800 */
[----:B------:R0:W4:Y:S04]  /*7c70*/  @!P0 LDG.E.U16 R205, desc[UR14][R10.64] ;  /* 0x0000000e0acd8981 */ /* 0x000128000c1e1500 */
[----:B------:R-:W4:Y:S04]  /*7c80*/  LDL R3, [R1+0x334] ;  /* 0x0003340001037983 */ /* 0x000f280000100800 */
[----:B-1----:R-:W4:Y:S01]  /*7c90*/  LDL R2, [R1+0x294] ;  /* 0x0002940001027983 */ /* 0x002f220000100800 */
[----:B0-----:R-:W-:-:S03]  /*7ca0*/  IADD3 R10, P1, R28, R5, RZ ;  /* 0x000000051c0a7210 */ /* 0x001fc60007f3e0ff */
[----:B------:R-:W4:Y:S01]  /*7cb0*/  LDL R28, [R1+0x204] ;  /* 0x00020400011c7983 */ /* 0x000f220000100800 */
[----:B------:R-:W-:Y:S01]  /*7cc0*/  PRMT R204, RZ, 0x7610, R204 ;  /* 0x00007610ffcc7816 */ /* 0x000fe200000000cc */
[----:B------:R-:W-:Y:S01]  /*7cd0*/  IMAD.X R11, R36, 0x1, R4, P1 ;  /* 0x00000001240b7824 */ /* 0x000fe200008e0604 */
[----:B------:R-:W-:Y:S01]  /*7ce0*/  PRMT R202, RZ, 0x7610, R202 ;  /* 0x00007610ffca7816 */ /* 0x000fe200000000ca */
[----:B--2---:R-:W2:Y:S04]  /*7cf0*/  LDL R0, [R1+0x288] ;  /* 0x0002880001007983 */ /* 0x004ea80000100800 */
[----:B------:R0:W2:Y:S02]  /*7d00*/  @!P0 LDG.E.U16 R204, desc[UR14][R10.64] ;  /* 0x0000000e0acc8981 */ /* 0x0000a4000c1e1500 */
[----:B0-----:R-:W-:-:S05]  /*7d10*/  IADD3 R10, P1, R35, R5, RZ ;  /* 0x00000005230a7210 */ /* 0x001fca0007f3e0ff */
[--C-:B------:R-:W-:Y:S01]  /*7d20*/  IMAD.X R11, R25, 0x1, R4.reuse, P1 ;  /* 0x00000001190b7824 */ /* 0x100fe200008e0604 */
[----:B------:R-:W-:Y:S01]  /*7d30*/  PRMT R201, RZ, 0x7610, R201 ;  /* 0x00007610ffc97816 */ /* 0x000fe200000000c9 */
[----:B------:R-:W2:Y:S04]  /*7d40*/  LDL R25, [R1+0x3a0] ;  /* 0x0003a00001197983 */ /* 0x000ea80000100800 */
[----:B------:R0:W2:Y:S02]  /*7d50*/  @!P0 LDG.E.U16 R202, desc[UR14][R10.64] ;  /* 0x0000000e0aca8981 */ /* 0x0000a4000c1e1500 */
[----:B0-----:R-:W-:Y:S02]  /*7d60*/  IADD3 R10, P1, R24, R5, RZ ;  /* 0x00000005180a7210 */ /* 0x001fe40007f3e0ff */
[----:B------:R-:W2:Y:S03]  /*7d70*/  LDL R24, [R1+0x330] ;  /* 0x0003300001187983 */ /* 0x000ea60000100800 */
[----:B------:R-:W-:-:S05]  /*7d80*/  IMAD.X R11, R34, 0x1, R4, P1 ;  /* 0x00000001220b7824 */ /* 0x000fca00008e0604 */
[----:B------:R0:W2:Y:S01]  /*7d90*/  @!P0 LDG.E.U16 R201, desc[UR14][R10.64] ;  /* 0x0000000e0ac98981 */ /* 0x0000a2000c1e1500 */
[----:B------:R-:W-:Y:S02]  /*7da0*/  PRMT R199, RZ, 0x7610, R199 ;  /* 0x00007610ffc77816 */ /* 0x000fe400000000c7 */
[----:B0-----:R-:W-:-:S05]  /*7db0*/  IADD3 R10, P1, R33, R5, RZ ;  /* 0x00000005210a7210 */ /* 0x001fca0007f3e0ff */
[----:B------:R-:W-:Y:S01]  /*7dc0*/  IMAD.X R11, R32, 0x1, R4, P1 ;  /* 0x00000001200b7824 */ /* 0x000fe200008e0604 */
[----:B------:R-:W-:Y:S01]  /*7dd0*/  PRMT R198, RZ, 0x7610, R198 ;  /* 0x00007610ffc67816 */ /* 0x000fe200000000c6 */
[----:B------:R-:W2:Y:S04]  /*7de0*/  LDL R32, [R1+0x284] ;  /* 0x0002840001207983 */ /* 0x000ea80000100800 */
[----:B------:R3:W2:Y:S01]  /*7df0*/  @!P0 LDG.E.U16 R199, desc[UR14][R10.64] ;  /* 0x0000000e0ac78981 */ /* 0x0006a2000c1e1500 */
[----:B------:R-:W-:Y:S02]  /*7e00*/  PRMT R197, RZ, 0x7610, R197 ;  /* 0x00007610ffc57816 */ /* 0x000fe400000000c5 */
[----:B---3--:R-:W-:Y:S02]  /*7e10*/  IADD3 R10, P1, R31, R5, RZ ;  /* 0x000000051f0a7210 */ /* 0x008fe40007f3e0ff */
[----:B------:R-:W-:Y:S01]  /*7e20*/  PRMT R196, RZ, 0x7610, R196 ;  /* 0x00007610ffc47816 */ /* 0x000fe200000000c4 */
[----:B------:R-:W3:Y:S02]  /*7e30*/  LDL R31, [R1+0x278] ;  /* 0x00027800011f7983 */ /* 0x000ee40000100800 */
[----:B----4-:R-:W-:-:S02]  /*7e40*/  IMAD.X R11, R8, 0x1, R4, P1 ;  /* 0x00000001080b7824 */ /* 0x010fc400008e0604 */
[----:B------:R-:W4:Y:S04]  /*7e50*/  LDL R8, [R1+0x324] ;  /* 0x0003240001087983 */ /* 0x000f280000100800 */
[----:B------:R0:W3:Y:S02]  /*7e60*/  @!P0 LDG.E.U16 R198, desc[UR14][R10.64] ;  /* 0x0000000e0ac68981 */ /* 0x0000e4000c1e1500 */
[----:B0-----:R-:W-:Y:S02]  /*7e70*/  IADD3 R10, P1, R29, R5, RZ ;  /* 0x000000051d0a7210 */ /* 0x001fe40007f3e0ff */
[----:B------:R-:W-:Y:S01]  /*7e80*/  PRMT R193, RZ, 0x7610, R193 ;  /* 0x00007610ffc17816 */ /* 0x000fe200000000c1 */
[----:B------:R-:W3:Y:S02]  /*7e90*/  LDL R29, [R1+0x314] ;  /* 0x00031400011d7983 */ /* 0x000ee40000100800 */
[----:B------:R-:W-:-:S05]  /*7ea0*/  IMAD.X R11, R28, 0x1, R4, P1 ;  /* 0x000000011c0b7824 */ /* 0x000fca00008e0604 */
[----:B------:R0:W3:Y:S02]  /*7eb0*/  @!P0 LDG.E.U16 R197, desc[UR14][R10.64] ;  /* 0x0000000e0ac58981 */ /* 0x0000e4000c1e1500 */
[-C--:B0-----:R-:W-:Y:S02]  /*7ec0*/  IADD3 R10, P1, R3, R5.reuse, RZ ;  /* 0x00000005030a7210 */ /* 0x081fe40007f3e0ff */
[----:B------:R-:W3:Y:S03]  /*7ed0*/  LDL R3, [R1+0x398] ;  /* 0x0003980001037983 */ /* 0x000ee60000100800 */
[----:B------:R-:W-:Y:S02]  /*7ee0*/  IMAD.X R11, R2, 0x1, R4, P1 ;  /* 0x00000001020b7824 */ /* 0x000fe400008e0604 */
[----:B------:R-:W3:Y:S04]  /*7ef0*/  LDL R2, [R1+0x320] ;  /* 0x0003200001027983 */ /* 0x000ee80000100800 */
[----:B------:R2:W3:Y:S02]  /*7f00*/  @!P0 LDG.E.U16 R196, desc[UR14][R10.64] ;  /* 0x0000000e0ac48981 */ /* 0x0004e4000c1e1500 */
[----:B--2---:R-:W-:-:S05]  /*7f10*/  IADD3 R10, P1, R25, R5, RZ ;  /* 0x00000005190a7210 */ /* 0x004fca0007f3e0ff */
[----:B------:R-:W-:-:S05]  /*7f20*/  IMAD.X R11, R24, 0x1, R4, P1 ;  /* 0x00000001180b7824 */ /* 0x000fca00008e0604 */
[----:B------:R0:W2:Y:S02]  /*7f30*/  @!P0 LDG.E.U16 R193, desc[UR14][R10.64] ;  /* 0x0000000e0ac18981 */ /* 0x0000a4000c1e1500 */
[----:B0-----:R-:W-:Y:S02]  /*7f40*/  IADD3 R10, P1, R0, R5, RZ ;  /* 0x00000005000a7210 */ /* 0x001fe40007f3e0ff */
[----:B------:R-:W2:Y:S04]  /*7f50*/  LDL R0, [R1+0x274] ;  /* 0x0002740001007983 */ /* 0x000ea80000100800 */
[----:B------:R-:W-:Y:S04]  /*7f60*/  STL [R1+0x420], R252 ;  /* 0x000420fc01007387 */ /* 0x000fe80000100800 */
[----:B------:R-:W-:Y:S01]  /*7f70*/  STL [R1+0x3ec], R7 ;  /* 0x0003ec0701007387 */ /* 0x000fe20000100800 */
[----:B------:R-:W-:-:S03]  /*7f80*/  PRMT R192, RZ, 0x7610, R192 ;  /* 0x00007610ffc07816 */ /* 0x000fc600000000c0 */
[----:B------:R-:W2:Y:S01]  /*7f90*/  LDL R28, [R1+0x390] ;  /* 0x00039000011c7983 */ /* 0x000ea20000100800 */
[----:B------:R-:W-:-:S03]  /*7fa0*/  IMAD.X R11, R252, 0x1, R4, P1 ;  /* 0x00000001fc0b7824 */ /* 0x000fc600008e0604 */
[----:B------:R-:W2:Y:S04]  /*7fb0*/  LDL R25, [R1+0x310] ;  /* 0x0003100001197983 */ /* 0x000ea80000100800 */
[----:B------:R4:W2:Y:S01]  /*7fc0*/  @!P0 LDG.E.U16 R192, desc[UR14][R10.64] ;  /* 0x0000000e0ac08981 */ /* 0x0008a2000c1e1500 */
[----:B------:R-:W-:-:S03]  /*7fd0*/  PRMT R191, RZ, 0x7610, R191 ;  /* 0x00007610ffbf7816 */ /* 0x000fc600000000bf */
[----:B------:R-:W2:Y:S01]  /*7fe0*/  LDL R24, [R1+0x268] ;  /* 0x0002680001187983 */ /* 0x000ea20000100800 */
[----:B----4-:R-:W-:-:S05]  /*7ff0*/  IADD3 R10, P1, R8, R5, RZ ;  /* 0x00000005080a7210 */ /* 0x010fca0007f3e0ff */
[----:B------:R-:W-:-:S05]  /*8000*/  IMAD.X R11, R32, 0x1, R4, P1 ;  /* 0x00000001200b7824 */ /* 0x000fca00008e0604 */
[----:B------:R3:W4:Y:S02]  /*8010*/  @!P0 LDG.E.U16 R191, desc[UR14][R10.64] ;  /* 0x0000000e0abf8981 */ /* 0x000724000c1e1500 */
[----:B---3--:R-:W-:Y:S02]  /*8020*/  IADD3 R10, P1, R3, R5, RZ ;  /* 0x00000005030a7210 */ /* 0x008fe40007f3e0ff */
[----:B------:R-:W3:Y:S03]  /*8030*/  LDL R3, [R1+0x304] ;  /* 0x0003040001037983 */ /* 0x000ee60000100800 */
[----:B------:R-:W-:Y:S02]  /*8040*/  IMAD.X R11, R2, 0x1, R4, P1 ;  /* 0x00000001020b7824 */ /* 0x000fe400008e0604 */
[----:B------:R-:W4:Y:S01]  /*8050*/  LDL R2, [R1+0x264] ;  /* 0x0002640001027983 */ /* 0x000f220000100800 */
[----:B------:R-:W-:-:S06]  /*8060*/  PRMT R190, RZ, 0x7610, R190 ;  /* 0x00007610ffbe7816 */ /* 0x000fcc00000000be */
[----:B------:R0:W4:Y:S01]  /*8070*/  @!P0 LDG.E.U16 R190, desc[UR14][R10.64] ;  /* 0x0000000e0abe8981 */ /* 0x000122000c1e1500 */
[----:B------:R-:W-:Y:S02]  /*8080*/  PRMT R188, RZ, 0x7610, R188 ;  /* 0x00007610ffbc7816 */ /* 0x000fe400000000bc */
[----:B0-----:R-:W-:-:S05]  /*8090*/  IADD3 R10, P1, R31, R5, RZ ;  /* 0x000000051f0a7210 */ /* 0x001fca0007f3e0ff */
[----:B------:R-:W-:Y:S01]  /*80a0*/  IMAD.X R11, R250, 0x1, R4, P1 ;  /* 0x00000001fa0b7824 */ /* 0x000fe200008e0604 */
[----:B------:R-:W-:Y:S04]  /*80b0*/  STS.U16 [R7+UR12], R17 ;  /* 0x0000001107007988 */ /* 0x000fe8000800040c */
[----:B------:R0:W4:Y:S04]  /*80c0*/  @!P0 LDG.E.U16 R188, desc[UR14][R10.64] ;  /* 0x0000000e0abc8981 */ /* 0x000128000c1e1500 */
[----:B------:R-:W-:Y:S04]  /*80d0*/  STS.U16 [R7+UR12+0x400], R160 ;  /* 0x000400a007007988 */ /* 0x000fe8000800040c */
[----:B------:R-:W-:Y:S01]  /*80e0*/  STS.U16 [R7+UR12+0x800], R156 ;  /* 0x0008009c07007988 */ /* 0x000fe2000800040c */
[----:B0-----:R-:W-:-:S03]  /*80f0*/  IADD3 R10, P1, R29, R5, RZ ;  /* 0x000000051d0a7210 */ /* 0x001fc60007f3e0ff */
[----:B------:R-:W-:Y:S04]  /*8100*/  STS.U16 [R7+UR12+0xc00], R152 ;  /* 0x000c009807007988 */ /* 0x000fe8000800040c */
[----:B------:R-:W-:Y:S04]  /*8110*/  STS.U16 [R7+UR12+0x1000], R20 ;  /* 0x0010001407007988 */ /* 0x000fe8000800040c */
[----:B------:R-:W-:Y:S04]  /*8120*/  STS.U16 [R7+UR12+0x1400], R16 ;  /* 0x0014001007007988 */ /* 0x000fe8000800040c */
[----:B------:R-:W-:Y:S04]  /*8130*/  STS.U16 [R7+UR12+0x1800], R13 ;  /* 0x0018000d07007988 */ /* 0x000fe8000800040c */
[----:B------:R0:W-:Y:S01]  /*8140*/  STS.U16 [R7+UR12+0x1c00], R12 ;  /* 0x001c000c07007988 */ /* 0x0001e2000800040c */
[----:B------:R-:W-:Y:S01]  /*8150*/  PRMT R187, RZ, 0x7610, R187 ;  /* 0x00007610ffbb7816 */ /* 0x000fe200000000bb */
[----:B--2---:R-:W-:-:S05]  /*8160*/  IMAD.X R11, R0, 0x1, R4, P1 ;  /* 0x00000001000b7824 */ /* 0x004fca00008e0604 */
[----:B------:R1:W2:Y:S04]  /*8170*/  @!P0 LDG.E.U16 R187, desc[UR14][R10.64] ;  /* 0x0000000e0abb8981 */ /* 0x0002a8000c1e1500 */
[----:B0-----:R-:W2:Y:S04]  /*8180*/  LDL R7, [R1+0x25c] ;  /* 0x00025c0001077983 */ /* 0x001ea80000100800 */
[----:B------:R-:W-:Y:S01]  /*8190*/  STL [R1+0x430], R250 ;  /* 0x000430fa01007387 */ /* 0x000fe20000100800 */
[----:B-1----:R-:W-:-:S03]  /*81a0*/  IADD3 R10, P1, R28, R5, RZ ;  /* 0x000000051c0a7210 */ /* 0x002fc60007f3e0ff */
[----:B------:R-:W2:Y:S01]  /*81b0*/  LDL R0, [R1+0x254] ;  /* 0x0002540001007983 */ /* 0x000ea20000100800 */
[----:B------:R-:W-:Y:S01]  /*81c0*/  PRMT R186, RZ, 0x7610, R186 ;  /* 0x00007610ffba7816 */ /* 0x000fe200000000ba */
[----:B------:R-:W-:Y:S02]  /*81d0*/  IMAD.X R11, R25, 0x1, R4, P1 ;  /* 0x00000001190b7824 */ /* 0x000fe400008e0604 */
[----:B------:R-:W2:Y:S04]  /*81e0*/  LDL R32, [R1+0x2fc] ;  /* 0x0002fc0001207983 */ /* 0x000ea80000100800 */
[----:B------:R0:W2:Y:S01]  /*81f0*/  @!P0 LDG.E.U16 R186, desc[UR14][R10.64] ;  /* 0x0000000e0aba8981 */ /* 0x0000a2000c1e1500 */
[----:B------:R-:W-:-:S03]  /*8200*/  PRMT R185, RZ, 0x7610, R185 ;  /* 0x00007610ffb97816 */ /* 0x000fc600000000b9 */
[----:B------:R-:W2:Y:S01]  /*8210*/  LDL R31, [R1+0x250] ;  /* 0x00025000011f7983 */ /* 0x000ea20000100800 */
[----:B0-----:R-:W-:-:S05]  /*8220*/  IADD3 R10, P1, R24, R5, RZ ;  /* 0x00000005180a7210 */ /* 0x001fca0007f3e0ff */
[----:B------:R-:W-:Y:S01]  /*8230*/  IMAD.X R11, R248, 0x1, R4, P1 ;  /* 0x00000001f80b7824 */ /* 0x000fe200008e0604 */
[----:B------:R-:W-:Y:S04]  /*8240*/  STL [R1+0x448], R248 ;  /* 0x000448f801007387 */ /* 0x000fe80000100800 */
[----:B------:R3:W2:Y:S01]  /*8250*/  @!P0 LDG.E.U16 R185, desc[UR14][R10.64] ;  /* 0x0000000e0ab98981 */ /* 0x0006a2000c1e1500 */
[----:B------:R-:W0:Y:S01]  /*8260*/  S2R R149, SR_TID.X ;  /* 0x0000000000957919 */ /* 0x000e220000002100 */
[----:B------:R-:W-:Y:S02]  /*8270*/  PRMT R183, RZ, 0x7610, R183 ;  /* 0x00007610ffb77816 */ /* 0x000fe400000000b7 */
[----:B------:R-:W2:Y:S01]  /*8280*/  LDL R29, [R1+0x244] ;  /* 0x00024400011d7983 */ /* 0x000ea20000100800 */
[----:B---3--:R-:W-:-:S03]  /*8290*/  IADD3 R10, P1, R3, R5, RZ ;  /* 0x00000005030a7210 */ /* 0x008fc60007f3e0ff */
[----:B------:R-:W3:Y:S02]  /*82a0*/  LDL R3, [R1+0x384] ;  /* 0x0003840001037983 */ /* 0x000ee40000100800 */
[----:B----4-:R-:W-:Y:S02]  /*82b0*/  IMAD.X R11, R2, 0x1, R4, P1 ;  /* 0x00000001020b7824 */ /* 0x010fe400008e0604 */
[----:B------:R-:W4:Y:S01]  /*82c0*/  LDL R2, [R1+0x2f8] ;  /* 0x0002f80001027983 */ /* 0x000f220000100800 */
[C---:B0-----:R-:W-:Y:S02]  /*82d0*/  LOP3.LUT R150, R149.reuse, 0x3f, RZ, 0xc0, !PT ;  /* 0x0000003f95967812 */ /* 0x041fe400078ec0ff */
[----:B------:R-:W-:Y:S01]  /*82e0*/  LOP3.LUT R8, R149, 0xc0, RZ, 0xc0, !PT ;  /* 0x000000c095087812 */ /* 0x000fe200078ec0ff */
[----:B------:R2:W4:Y:S04]  /*82f0*/  @!P0 LDG.E.U16 R183, desc[UR14][R10.64] ;  /* 0x0000000e0ab78981 */ /* 0x000528000c1e1500 */
[----:B------:R-:W-:Y:S01]  /*8300*/  IMAD R8, R8, 0x40, R150 ;  /* 0x0000004008087824 */ /* 0x000fe200078e0296 */
[----:B------:R-:W-:Y:S03]  /*8310*/  STL [R1+0x454], R246 ;  /* 0x000454f601007387 */ /* 0x000fe60000100800 */
[----:B------:R-:W-:Y:S01]  /*8320*/  IMAD.SHL.U32 R8, R8, 0x2, RZ ;  /* 0x0000000208087824 */ /* 0x000fe200078e00ff */
[----:B------:R-:W4:Y:S01]  /*8330*/  LDL R28, [R1+0x2ec] ;  /* 0x0002ec00011c7983 */ /* 0x000f220000100800 */
[----:B------:R-:W-:-:S03]  /*8340*/  PRMT R182, RZ, 0x7610, R182 ;  /* 0x00007610ffb67816 */ /* 0x000fc600000000b6 */
[----:B------:R-:W-:Y:S01]  /*8350*/  LOP3.LUT R8, R8, 0x10, RZ, 0x3c, !PT ;  /* 0x0000001008087812 */ /* 0x000fe200078e3cff */
[----:B------:R-:W4:Y:S04]  /*8360*/  LDL R25, [R1+0x240] ;  /* 0x0002400001197983 */ /* 0x000f280000100800 */
[----:B------:R-:W-:Y:S04]  /*8370*/  STS.U16 [R8+UR12+0x80], R21 ;  /* 0x0000801508007988 */ /* 0x000fe8000800040c */
[----:B------:R-:W-:Y:S04]  /*8380*/  STS.U16 [R8+UR12+0x480], R163 ;  /* 0x000480a308007988 */ /* 0x000fe8000800040c */
[----:B------:R-:W-:Y:S01]  /*8390*/  STS.U16 [R8+UR12+0x880], R159 ;  /* 0x0008809f08007988 */ /* 0x000fe2000800040c */
[----:B------:R-:W-:-:S03]  /*83a0*/  PRMT R181, RZ, 0x7610, R181 ;  /* 0x00007610ffb57816 */ /* 0x000fc600000000b5 */
[----:B------:R-:W-:Y:S04]  /*83b0*/  STS.U16 [R8+UR12+0xc80], R155 ;  /* 0x000c809b08007988 */ /* 0x000fe8000800040c */
[----:B------:R-:W4:Y:S04]  /*83c0*/  LDL R24, [R1+0x37c] ;  /* 0x00037c0001187983 */ /* 0x000f280000100800 */
[----:B------:R-:W-:Y:S04]  /*83d0*/  STS.U16 [R8+UR12+0x1080], R153 ;  /* 0x0010809908007988 */ /* 0x000fe8000800040c */
[----:B------:R-:W-:Y:S01]  /*83e0*/  STS.U16 [R8+UR12+0x1480], R19 ;  /* 0x0014801308007988 */ /* 0x000fe2000800040c */
[----:B--2---:R-:W-:-:S03]  /*83f0*/  IADD3 R10, P1, R7, R5, RZ ;  /* 0x00000005070a7210 */ /* 0x004fc60007f3e0ff */
[----:B------:R-:W-:Y:S02]  /*8400*/  STS.U16 [R8+UR12+0x1880], R14 ;  /* 0x0018800e08007988 */ /* 0x000fe4000800040c */
[----:B------:R-:W-:Y:S02]  /*8410*/  IMAD.X R11, R246, 0x1, R4, P1 ;  /* 0x00000001f60b7824 */ /* 0x000fe400008e0604 */
[----:B------:R-:W2:Y:S04]  /*8420*/  LDL R7, [R1+0x234] ;  /* 0x0002340001077983 */ /* 0x000ea80000100800 */
[----:B------:R0:W2:Y:S04]  /*8430*/  @!P0 LDG.E.U16 R182, desc[UR14][R10.64] ;  /* 0x0000000e0ab68981 */ /* 0x0000a8000c1e1500 */
[----:B------:R1:W-:Y:S01]  /*8440*/  STS.U16 [R8+UR12+0x1c80], R9 ;  /* 0x001c800908007988 */ /* 0x0003e2000800040c */
[----:B0-----:R-:W-:-:S03]  /*8450*/  IADD3 R10, P1, R0, R5, RZ ;  /* 0x00000005000a7210 */ /* 0x001fc60007f3e0ff */
[----:B-1----:R-:W2:Y:S02]  /*8460*/  LDL R8, [R1+0x2e8] ;  /* 0x0002e80001087983 */ /* 0x002ea40000100800 */
[----:B------:R-:W-:-:S05]  /*8470*/  IMAD.X R11, R244, 0x1, R4, P1 ;  /* 0x00000001f40b7824 */ /* 0x000fca00008e0604 */
[----:B------:R0:W2:Y:S01]  /*8480*/  @!P0 LDG.E.U16 R181, desc[UR14][R10.64] ;  /* 0x0000000e0ab58981 */ /* 0x0000a2000c1e1500 */
[----:B------:R-:W-:Y:S02]  /*8490*/  PRMT R180, RZ, 0x7610, R180 ;  /* 0x00007610ffb47816 */ /* 0x000fe400000000b4 */
[----:B0-----:R-:W-:-:S05]  /*84a0*/  IADD3 R10, P1, R32, R5, RZ ;  /* 0x00000005200a7210 */ /* 0x001fca0007f3e0ff */
[--C-:B------:R-:W-:Y:S01]  /*84b0*/  IMAD.X R11, R31, 0x1, R4.reuse, P1 ;  /* 0x000000011f0b7824 */ /* 0x100fe200008e0604 */
[----:B------:R-:W-:Y:S04]  /*84c0*/  STL [R1+0x458], R244 ;  /* 0x000458f401007387 */ /* 0x000fe80000100800 */
[----:B------:R3:W2:Y:S02]  /*84d0*/  @!P0 LDG.E.U16 R180, desc[UR14][R10.64] ;  /* 0x0000000e0ab48981 */ /* 0x0006a4000c1e1500 */
[----:B---3--:R-:W-:Y:S02]  /*84e0*/  IADD3 R10, P1, R3, R5, RZ ;  /* 0x00000005030a7210 */ /* 0x008fe40007f3e0ff */
[----:B------:R-:W3:Y:S03]  /*84f0*/  LDL R3, [R1+0x2dc] ;  /* 0x0002dc0001037983 */ /* 0x000ee60000100800 */
[----:B----4-:R-:W-:-:S02]  /*8500*/  IMAD.X R11, R2, 0x1, R4, P1 ;  /* 0x00000001020b7824 */ /* 0x010fc400008e0604 */
[----:B------:R-:W4:Y:S01]  /*8510*/  LDL R2, [R1+0x230] ;  /* 0x0002300001027983 */ /* 0x000f220000100800 */
[----:B------:R-:W-:-:S03]  /*8520*/  PRMT R179, RZ, 0x7610, R179 ;  /* 0x00007610ffb37816 */ /* 0x000fc600000000b3 */
[----:B------:R-:W-:Y:S04]  /*8530*/  STL [R1+0x468], R242 ;  /* 0x000468f201007387 */ /* 0x000fe80000100800 */
[----:B------:R0:W4:Y:S01]  /*8540*/  @!P0 LDG.E.U16 R179, desc[UR14][R10.64] ;  /* 0x0000000e0ab38981 */ /* 0x000122000c1e1500 */
[----:B------:R-:W-:-:S03]  /*8550*/  PRMT R178, RZ, 0x7610, R178 ;  /* 0x00007610ffb27816 */ /* 0x000fc600000000b2 */
[----:B------:R-:W4:Y:S01]  /*8560*/  LDL R34, [R1+0x2d8] ;  /* 0x0002d80001227983 */ /* 0x000f220000100800 */
[----:B------:R-:W-:-:S03]  /*8570*/  PRMT R177, RZ, 0x7610, R177 ;  /* 0x00007610ffb17816 */ /* 0x000fc600000000b1 */
[----:B------:R-:W4:Y:S01]  /*8580*/  LDL R33, [R1+0x224] ;  /* 0x0002240001217983 */ /* 0x000f220000100800 */
[----:B0-----:R-:W-:-:S03]  /*8590*/  IADD3 R10, P1, R29, R5, RZ ;  /* 0x000000051d0a7210 */ /* 0x001fc60007f3e0ff */
[----:B------:R-:W4:Y:S02]  /*85a0*/  LDL R29, [R1+0x374] ;  /* 0x00037400011d7983 */ /* 0x000f240000100800 */
[----:B------:R-:W-:Y:S01]  /*85b0*/  IMAD.X R11, R242, 0x1, R4, P1 ;  /* 0x00000001f20b7824 */ /* 0x000fe200008e0604 */
[----:B------:R-:W-:Y:S01]  /*85c0*/  LOP3.LUT R0, R149, 0xc0, RZ, 0xc0, !PT ;  /* 0x000000c095007812 */ /* 0x000fe200078ec0ff */
[----:B------:R-:W4:Y:S04]  /*85d0*/  LDL R32, [R1+0x2cc] ;  /* 0x0002cc0001207983 */ /* 0x000f280000100800 */
[----:B------:R0:W4:Y:S01]  /*85e0*/  @!P0 LDG.E.U16 R178, desc[UR14][R10.64] ;  /* 0x0000000e0ab28981 */ /* 0x000122000c1e1500 */
[----:B------:R-:W-:-:S03]  /*85f0*/  PRMT R176, RZ, 0x7610, R176 ;  /* 0x00007610ffb07816 */ /* 0x000fc600000000b0 */
[----:B------:R-:W4:Y:S01]  /*8600*/  LDL R31, [R1+0x220] ;  /* 0x00022000011f7983 */ /* 0x000f220000100800 */
[----:B0-----:R-:W-:-:S05]  /*8610*/  IADD3 R10, P1, R28, R5, RZ ;  /* 0x000000051c0a7210 */ /* 0x001fca0007f3e0ff */
[----:B------:R-:W-:Y:S02]  /*8620*/  IMAD.X R11, R25, 0x1, R4, P1 ;  /* 0x00000001190b7824 */ /* 0x000fe400008e0604 */
[----:B------:R-:W-:Y:S01]  /*8630*/  IMAD R0, R0, 0x40, R150 ;  /* 0x0000004000007824 */ /* 0x000fe200078e0296 */
[----:B------:R-:W4:Y:S04]  /*8640*/  LDL.LU R25, [R1+0x2c8] ;  /* 0x0002c80001197983 */ /* 0x000f280000300800 */
[----:B------:R0:W4:Y:S01]  /*8650*/  @!P0 LDG.E.U16 R177, desc[UR14][R10.64] ;  /* 0x0000000e0ab18981 */ /* 0x000122000c1e1500 */
[----:B------:R-:W-:Y:S01]  /*8660*/  IMAD.SHL.U32 R0, R0, 0x2, RZ ;  /* 0x0000000200007824 */ /* 0x000fe200078e00ff */
[----:B0-----:R-:W-:-:S04]  /*8670*/  IADD3 R10, P1, R24, R5, RZ ;  /* 0x00000005180a7210 */ /* 0x001fc80007f3e0ff */
[----:B------:R-:W-:Y:S01]  /*8680*/  LOP3.LUT R0, R0, 0x20, RZ, 0x3c, !PT ;  /* 0x0000002000007812 */ /* 0x000fe200078e3cff */
[----:B------:R-:W4:Y:S01]  /*8690*/  LDL.LU R24, [R1+0x36c] ;  /* 0x00036c0001187983 */ /* 0x000f220000300800 */
[----:B------:R-:W-:-:S03]  /*86a0*/  PRMT R175, RZ, 0x7610, R175 ;  /* 0x00007610ffaf7816 */ /* 0x000fc600000000af */
[----:B------:R-:W-:Y:S01]  /*86b0*/  STS.U16 [R0+UR12+0x100], R168 ;  /* 0x000100a800007988 */ /* 0x000fe2000800040c */
[----:B--2---:R-:W-:-:S05]  /*86c0*/  IMAD.X R11, R8, 0x1, R4, P1 ;  /* 0x00000001080b7824 */ /* 0x004fca00008e0604 */
[----:B------:R0:W2:Y:S02]  /*86d0*/  @!P0 LDG.E.U16 R176, desc[UR14][R10.64] ;  /* 0x0000000e0ab08981 */ /* 0x0000a4000c1e1500 */
[-C--:B0-----:R-:W-:Y:S02]  /*86e0*/  IADD3 R10, P1, R7, R5.reuse, RZ ;  /* 0x00000005070a7210 */ /* 0x081fe40007f3e0ff */
[----:B------:R-:W-:Y:S03]  /*86f0*/  STS.U16 [R0+UR12+0x500], R166 ;  /* 0x000500a600007988 */ /* 0x000fe6000800040c */
[----:B------:R-:W-:Y:S01]  /*8700*/  IMAD.X R11, R240, 0x1, R4, P1 ;  /* 0x00000001f00b7824 */ /* 0x000fe200008e0604 */
[----:B------:R-:W-:Y:S04]  /*8710*/  STS.U16 [R0+UR12+0x900], R164 ;  /* 0x000900a400007988 */ /* 0x000fe8000800040c */
[----:B------:R3:W2:Y:S04]  /*8720*/  @!P0 LDG.E.U16 R175, desc[UR14][R10.64] ;  /* 0x0000000e0aaf8981 */ /* 0x0006a8000c1e1500 */
[----:B------:R-:W-:Y:S04]  /*8730*/  STS.U16 [R0+UR12+0xd00], R161 ;  /* 0x000d00a100007988 */ /* 0x000fe8000800040c */
[----:B------:R-:W-:Y:S04]  /*8740*/  STS.U16 [R0+UR12+0x1100], R157 ;  /* 0x0011009d00007988 */ /* 0x000fe8000800040c */
[----:B------:R-:W-:Y:S04]  /*8750*/  STL [R1+0x47c], R240 ;  /* 0x00047cf001007387 */ /* 0x000fe80000100800 */
[----:B------:R-:W-:Y:S04]  /*8760*/  STS.U16 [R0+UR12+0x1500], R23 ;  /* 0x0015001700007988 */ /* 0x000fe8000800040c */
[----:B------:R-:W2:Y:S04]  /*8770*/  LDL.LU R28, [R1+0x364] ;  /* 0x00036400011c7983 */ /* 0x000ea80000300800 */
[----:B------:R-:W-:Y:S04]  /*8780*/  STS.U16 [R0+UR12+0x1900], R18 ;  /* 0x0019001200007988 */ /* 0x000fe8000800040c */
[----:B------:R-:W2:Y:S04]  /*8790*/  LDL.LU R7, [R1+0x2b0] ;  /* 0x0002b00001077983 */ /* 0x000ea80000300800 */
[----:B------:R0:W-:Y:S04]  /*87a0*/  STS.U16 [R0+UR12+0x1d00], R15 ;  /* 0x001d000f00007988 */ /* 0x0001e8000800040c */
[----:B------:R-:W2:Y:S04]  /*87b0*/  LDL.LU R236, [R1+0x358] ;  /* 0x0003580001ec7983 */ /* 0x000ea80000300800 */
[----:B0-----:R-:W2:Y:S01]  /*87c0*/  LDL.LU R0, [R1+0x3b4] ;  /* 0x0003b40001007983 */ /* 0x001ea20000300800 */
[----:B---3--:R-:W-:-:S05]  /*87d0*/  IADD3 R10, P1, R3, R5, RZ ;  /* 0x00000005030a7210 */ /* 0x008fca0007f3e0ff */
[----:B----4-:R-:W-:Y:S02]  /*87e0*/  IMAD.X R11, R2, 0x1, R4, P1 ;  /* 0x00000001020b7824 */ /* 0x010fe400008e0604 */
[----:B------:R-:W3:Y:S04]  /*87f0*/  LDL.LU R2, [R1+0x35c] ;  /* 0x00035c0001027983 */ /* 0x000ee80000300800 */
[----:B------:R-:W4:Y:S04]  /*8800*/  LDL.LU R3, [R1+0x2bc] ;  /* 0x0002bc0001037983 */ /* 0x000f280000300800 */
[----:B------:R-:W3:Y:S01]  /*8810*/  LDL.LU R8, [R1+0x2c0] ;  /* 0x0002c00001087983 */ /* 0x000ee20000300800 */
[----:B------:R-:W-:-:S06]  /*8820*/  PRMT R174, RZ, 0x7610, R174 ;  /* 0x00007610ffae7816 */ /* 0x000fcc00000000ae */
[----:B------:R0:W4:Y:S01]  /*8830*/  @!P0 LDG.E.U16 R174, desc[UR14][R10.64] ;  /* 0x0000000e0aae8981 */ /* 0x000122000c1e1500 */
[----:B------:R-:W-:Y:S02]  /*8840*/  PRMT R173, RZ, 0x7610, R173 ;  /* 0x00007610ffad7816 */ /* 0x000fe400000000ad */
[----:B0-----:R-:W-:-:S05]  /*8850*/  IADD3 R10, P1, R29, R5, RZ ;  /* 0x000000051d0a7210 */ /* 0x001fca0007f3e0ff */
[----:B------:R-:W-:-:S05]  /*8860*/  IMAD.X R11, R34, 0x1, R4, P1 ;  /* 0x00000001220b7824 */ /* 0x000fca00008e0604 */
[----:B------:R0:W4:Y:S01]  /*8870*/  @!P0 LDG.E.U16 R173, desc[UR14][R10.64] ;  /* 0x0000000e0aad8981 */ /* 0x000122000c1e1500 */
[----:B------:R-:W-:Y:S02]  /*8880*/  PRMT R172, RZ, 0x7610, R172 ;  /* 0x00007610ffac7816 */ /* 0x000fe400000000ac */
[----:B------:R-:W-:Y:S02]  /*8890*/  LOP3.LUT R29, R149, 0xc0, RZ, 0xc0, !PT ;  /* 0x000000c0951d7812 */ /* 0x000fe400078ec0ff */
[----:B0-----:R-:W-:-:S05]  /*88a0*/  IADD3 R10, P1, R33, R5, RZ ;  /* 0x00000005210a7210 */ /* 0x001fca0007f3e0ff */
[----:B------:R-:W-:Y:S02]  /*88b0*/  IMAD.X R11, R238, 0x1, R4, P1 ;  /* 0x00000001ee0b7824 */ /* 0x000fe400008e0604 */
[----:B------:R-:W-:-:S03]  /*88c0*/  IMAD R29, R29, 0x40, R150 ;  /* 0x000000401d1d7824 */ /* 0x000fc600078e0296 */
[----:B------:R0:W4:Y:S01]  /*88d0*/  @!P0 LDG.E.U16 R172, desc[UR14][R10.64] ;  /* 0x0000000e0aac8981 */ /* 0x000122000c1e1500 */
[----:B------:R-:W-:Y:S01]  /*88e0*/  IMAD.SHL.U32 R29, R29, 0x2, RZ ;  /* 0x000000021d1d7824 */ /* 0x000fe200078e00ff */
[----:B------:R-:W-:Y:S02]  /*88f0*/  PRMT R171, RZ, 0x7610, R171 ;  /* 0x00007610ffab7816 */ /* 0x000fe400000000ab */
[----:B0-----:R-:W-:-:S05]  /*8900*/  IADD3 R10, P1, R32, R5, RZ ;  /* 0x00000005200a7210 */ /* 0x001fca0007f3e0ff */
[----:B------:R-:W-:Y:S01]  /*8910*/  IMAD.X R11, R31, 0x1, R4, P1 ;  /* 0x000000011f0b7824 */ /* 0x000fe200008e0604 */
[----:B------:R-:W-:-:S04]  /*8920*/  LOP3.LUT R29, R29, 0x30, RZ, 0x3c, !PT ;  /* 0x000000301d1d7812 */ /* 0x000fc800078e3cff */
[----:B------:R0:W4:Y:S04]  /*8930*/  @!P0 LDG.E.U16 R171, desc[UR14][R10.64] ;  /* 0x0000000e0aab8981 */ /* 0x000128000c1e1500 */
[----:B------:R1:W-:Y:S01]  /*8940*/  STS.U16 [R29+UR12+0x180], R170 ;  /* 0x000180aa1d007988 */ /* 0x0003e2000800040c */
[----:B0-----:R-:W-:Y:S02]  /*8950*/  IADD3 R10, P1, R24, R5, RZ ;  /* 0x00000005180a7210 */ /* 0x001fe40007f3e0ff */
[----:B-1----:R-:W-:-:S03]  /*8960*/  PRMT R170, RZ, 0x7610, R170 ;  /* 0x00007610ffaa7816 */ /* 0x002fc600000000aa */
[----:B------:R-:W-:Y:S01]  /*8970*/  IMAD.X R11, R25, 0x1, R4, P1 ;  /* 0x00000001190b7824 */ /* 0x000fe200008e0604 */
[----:B------:R-:W-:Y:S04]  /*8980*/  STL [R1+0x490], R238 ;  /* 0x000490ee01007387 */ /* 0x000fe80000100800 */
[----:B------:R2:W4:Y:S04]  /*8990*/  @!P0 LDG.E.U16 R170, desc[UR14][R10.64] ;  /* 0x0000000e0aaa8981 */ /* 0x000528000c1e1500 */
[----:B------:R-:W4:Y:S04]  /*89a0*/  LDL R31, [R1+0x210] ;  /* 0x00021000011f7983 */ /* 0x000f280000100800 */
[----:B------:R0:W-:Y:S02]  /*89b0*/  STS.U16 [R29+UR12+0x580], R169 ;  /* 0x000580a91d007988 */ /* 0x0001e4000800040c */
[----:B0-----:R-:W-:-:S02]  /*89c0*/  PRMT R169, RZ, 0x7610, R169 ;  /* 0x00007610ffa97816 */ /* 0x001fc400000000a9 */
[----:B--2---:R-:W-:-:S05]  /*89d0*/  IADD3 R10, P1, R28, R5, RZ ;  /* 0x000000051c0a7210 */ /* 0x004fca0007f3e0ff */
[----:B---3--:R-:W-:Y:S01]  /*89e0*/  IMAD.X R11, R8, 0x1, R4, P1 ;  /* 0x00000001080b7824 */ /* 0x008fe200008e0604 */
[----:B------:R0:W-:Y:S04]  /*89f0*/  STL [R1+0x3f0], R8 ;  /* 0x0003f00801007387 */ /* 0x0001e80000100800 */
[----:B------:R1:W2:Y:S04]  /*8a00*/  @!P0 LDG.E.U16 R169, desc[UR14][R10.64] ;  /* 0x0000000e0aa98981 */ /* 0x0002a8000c1e1500 */
[----:B0-----:R-:W3:Y:S01]  /*8a10*/  LDL.LU R8, [R1+0x34c] ;  /* 0x00034c0001087983 */ /* 0x001ee20000300800 */
[----:B-1----:R-:W-:-:S03]  /*8a20*/  IADD3 R10, P1, R2, R5, RZ ;  /* 0x00000005020a7210 */ /* 0x002fc60007f3e0ff */
[----:B------:R0:W-:Y:S04]  /*8a30*/  STL [R1+0x3f4], R2 ;  /* 0x0003f40201007387 */ /* 0x0001e80000100800 */
[----:B0-----:R-:W2:Y:S01]  /*8a40*/  LDL.LU R2, [R1+0x2ac] ;  /* 0x0002ac0001027983 */ /* 0x001ea20000300800 */
[----:B------:R-:W-:Y:S01]  /*8a50*/  PRMT R168, RZ, 0x7610, R168 ;  /* 0x00007610ffa87816 */ /* 0x000fe200000000a8 */
[----:B----4-:R-:W-:Y:S02]  /*8a60*/  IMAD.X R11, R3, 0x1, R4, P1 ;  /* 0x00000001030b7824 */ /* 0x010fe400008e0604 */
[----:B------:R0:W-:Y:S04]  /*8a70*/  STL [R1+0x3f8], R3 ;  /* 0x0003f80301007387 */ /* 0x0001e80000100800 */
[----:B------:R1:W4:Y:S04]  /*8a80*/  @!P0 LDG.E.U16 R168, desc[UR14][R10.64] ;  /* 0x0000000e0aa88981 */ /* 0x000328000c1e1500 */
[----:B------:R1:W-:Y:S04]  /*8a90*/  STS.U16 [R29+UR12+0x980], R167 ;  /* 0x000980a71d007988 */ /* 0x0003e8000800040c */
[----:B0-----:R-:W4:Y:S01]  /*8aa0*/  LDL.LU R3, [R1+0x3ac] ;  /* 0x0003ac0001037983 */ /* 0x001f220000300800 */
[----:B-1----:R-:W-:-:S03]  /*8ab0*/  IADD3 R10, P1, R0, R5, RZ ;  /* 0x00000005000a7210 */ /* 0x002fc60007f3e0ff */
[----:B------:R0:W-:Y:S01]  /*8ac0*/  STL [R1+0x3fc], R0 ;  /* 0x0003fc0001007387 */ /* 0x0001e20000100800 */
[----:B------:R-:W-:Y:S01]  /*8ad0*/  PRMT R167, RZ, 0x7610, R167 ;  /* 0x00007610ffa77816 */ /* 0x000fe200000000a7 */
[----:B------:R-:W-:-:S05]  /*8ae0*/  IMAD.X R11, R236, 0x1, R4, P1 ;  /* 0x00000001ec0b7824 */ /* 0x000fca00008e0604 */
[----:B------:R1:W4:Y:S04]  /*8af0*/  @!P0 LDG.E.U16 R167, desc[UR14][R10.64] ;  /* 0x0000000e0aa78981 */ /* 0x000328000c1e1500 */
[----:B0-----:R-:W4:Y:S01]  /*8b00*/  LDL.LU R0, [R1+0x348] ;  /* 0x0003480001007983 */ /* 0x001f220000300800 */
[----:B------:R-:W-:-:S03]  /*8b10*/  PRMT R166, RZ, 0x7610, R166 ;  /* 0x00007610ffa67816 */ /* 0x000fc600000000a6 */
[----:B------:R0:W-:Y:S01]  /*8b20*/  STL [R1+0x400], R236 ;  /* 0x000400ec01007387 */ /* 0x0001e20000100800 */
[----:B-1----:R-:W-:-:S03]  /*8b30*/  IADD3 R10, P1, R7, R5, RZ ;  /* 0x00000005070a7210 */ /* 0x002fc60007f3e0ff */
[----:B0-----:R-:W4:Y:S04]  /*8b40*/  LDL.LU R236, [R1+0x2a0] ;  /* 0x0002a00001ec7983 */ /* 0x001f280000300800 */
[----:B------:R0:W-:Y:S04]  /*8b50*/  STL [R1+0x404], R7 ;  /* 0x0004040701007387 */ /* 0x0001e80000100800 */
[----:B0-----:R-:W4:Y:S04]  /*8b60*/  LDL.LU R7, [R1+0x208] ;  /* 0x0002080001077983 */ /* 0x001f280000300800 */
[----:B------:R-:W4:Y:S01]  /*8b70*/  LDL.LU R252, [R1+0x28c] ;  /* 0x00028c0001fc7983 */ /* 0x000f220000300800 */
[----:B------:R-:W-:-:S05]  /*8b80*/  IMAD.X R11, R31, 0x1, R4, P1 ;  /* 0x000000011f0b7824 */ /* 0x000fca00008e0604 */
[----:B------:R3:W4:Y:S02]  /*8b90*/  @!P0 LDG.E.U16 R166, desc[UR14][R10.64] ;  /* 0x0000000e0aa68981 */ /* 0x000724000c1e1500 */
[----:B---3--:R-:W-:Y:S02]  /*8ba0*/  IADD3 R10, P1, R8, R5, RZ ;  /* 0x00000005080a7210 */ /* 0x008fe40007f3e0ff */
[----:B------:R0:W-:Y:S04]  /*8bb0*/  STL [R1+0x408], R8 ;  /* 0x0004080801007387 */ /* 0x0001e80000100800 */
[----:B0-----:R-:W3:Y:S04]  /*8bc0*/  LDL.LU R8, [R1+0x33c] ;  /* 0x00033c0001087983 */ /* 0x001ee80000300800 */
[----:B--2---:R0:W-:Y:S01]  /*8bd0*/  STL [R1+0x40c], R2 ;  /* 0x00040c0201007387 */ /* 0x0041e20000100800 */
[----:B------:R-:W-:-:S03]  /*8be0*/  IMAD.X R11, R2, 0x1, R4, P1 ;  /* 0x00000001020b7824 */ /* 0x000fc600008e0604 */
[----:B------:R-:W2:Y:S04]  /*8bf0*/  LDL R32, [R1+0x3a4] ;  /* 0x0003a40001207983 */ /* 0x000ea80000100800 */
[----:B------:R-:W2:Y:S04]  /*8c00*/  LDL R31, [R1+0x328] ;  /* 0x00032800011f7983 */ /* 0x000ea80000100800 */
[----:B0-----:R-:W2:Y:S04]  /*8c10*/  LDL.LU R2, [R1+0x29c] ;  /* 0x00029c0001027983 */ /* 0x001ea80000300800 */
[----:B------:R0:W-:Y:S02]  /*8c20*/  STS.U16 [R29+UR12+0xd80], R165 ;  /* 0x000d80a51d007988 */ /* 0x0001e4000800040c */
[----:B0-----:R-:W-:-:S02]  /*8c30*/  PRMT R165, RZ, 0x7610, R165 ;  /* 0x00007610ffa57816 */ /* 0x001fc400000000a5 */
[----:B----4-:R0:W-:Y:S04]  /*8c40*/  STL [R1+0x410], R3 ;  /* 0x0004100301007387 */ /* 0x0101e80000100800 */
[----:B------:R1:W4:Y:S01]  /*8c50*/  @!P0 LDG.E.U16 R165, desc[UR14][R10.64] ;  /* 0x0000000e0aa58981 */ /* 0x000322000c1e1500 */
[----:B------:R-:W-:Y:S02]  /*8c60*/  PRMT R164, RZ, 0x7610, R164 ;  /* 0x00007610ffa47816 */ /* 0x000fe400000000a4 */
[----:B-1----:R-:W-:Y:S02]  /*8c70*/  IADD3 R10, P1, R3, R5, RZ ;  /* 0x00000005030a7210 */ /* 0x002fe40007f3e0ff */
[----:B0-----:R-:W4:Y:S03]  /*8c80*/  LDL.LU R3, [R1+0x338] ;  /* 0x0003380001037983 */ /* 0x001f260000300800 */
[----:B------:R-:W-:Y:S01]  /*8c90*/  IMAD.X R11, R0, 0x1, R4, P1 ;  /* 0x00000001000b7824 */ /* 0x000fe200008e0604 */
[----:B------:R0:W-:Y:S04]  /*8ca0*/  STL [R1+0x414], R0 ;  /* 0x0004140001007387 */ /* 0x0001e80000100800 */
[----:B------:R1:W4:Y:S01]  /*8cb0*/  @!P0 LDG.E.U16 R164, desc[UR14][R10.64] ;  /* 0x0000000e0aa48981 */ /* 0x000322000c1e1500 */
[----:B------:R-:W-:-:S03]  /*8cc0*/  PRMT R163, RZ, 0x7610, R163 ;  /* 0x00007610ffa37816 */ /* 0x000fc600000000a3 */
[----:B0-----:R-:W4:Y:S01]  /*8cd0*/  LDL.LU R0, [R1+0x290] ;  /* 0x0002900001007983 */ /* 0x001f220000300800 */
[----:B-1----:R-:W-:-:S03]  /*8ce0*/  IADD3 R10, P1, R236, R5, RZ ;  /* 0x00000005ec0a7210 */ /* 0x002fc60007f3e0ff */
[----:B------:R0:W-:Y:S02]  /*8cf0*/  STL [R1+0x418], R236 ;  /* 0x000418ec01007387 */ /* 0x0001e40000100800 */
[----:B------:R-:W-:-:S05]  /*8d00*/  IMAD.X R11, R7, 0x1, R4, P1 ;  /* 0x00000001070b7824 */ /* 0x000fca00008e0604 */
[----:B------:R3:W4:Y:S04]  /*8d10*/  @!P0 LDG.E.U16 R163, desc[UR14][R10.64] ;  /* 0x0000000e0aa38981 */ /* 0x000728000c1e1500 */
[----:B0-----:R-:W4:Y:S04]  /*8d20*/  LDL.LU R236, [R1+0x200] ;  /* 0x0002000001ec7983 */ /* 0x001f280000300800 */
[----:B------:R0:W-:Y:S04]  /*8d30*/  STL [R1+0x41c], R7 ;  /* 0x00041c0701007387 */ /* 0x0001e80000100800 */
[----:B0-----:R-:W4:Y:S01]  /*8d40*/  LDL.LU R7, [R1+0x32c] ;  /* 0x00032c0001077983 */ /* 0x001f220000300800 */
[----:B---3--:R-:W-:-:S03]  /*8d50*/  IADD3 R10, P1, R8, R5, RZ ;  /* 0x00000005080a7210 */ /* 0x008fc60007f3e0ff */
[----:B------:R-:W-:Y:S04]  /*8d60*/  STL [R1+0x424], R8 ;  /* 0x0004240801007387 */ /* 0x000fe80000100800 */
[----:B--2---:R0:W-:Y:S01]  /*8d70*/  STL [R1+0x428], R2 ;  /* 0x0004280201007387 */ /* 0x0041e20000100800 */
[----:B------:R-:W-:-:S03]  /*8d80*/  IMAD.X R11, R2, 0x1, R4, P1 ;  /* 0x00000001020b7824 */ /* 0x000fc600008e0604 */
[----:B------:R-:W2:Y:S04]  /*8d90*/  LDL.LU R250, [R1+0x27c] ;  /* 0x00027c0001fa7983 */ /* 0x000ea80000300800 */
[----:B0-----:R-:W3:Y:S04]  /*8da0*/  LDL.LU R2, [R1+0x39c] ;  /* 0x00039c0001027983 */ /* 0x001ee80000300800 */
[----:B------:R-:W2:Y:S04]  /*8db0*/  LDL.LU R8, [R1+0x280] ;  /* 0x0002800001087983 */ /* 0x000ea80000300800 */
[----:B------:R0:W-:Y:S02]  /*8dc0*/  STS.U16 [R29+UR12+0x1180], R162 ;  /* 0x001180a21d007988 */ /* 0x0001e4000800040c */
[----:B0-----:R-:W-:-:S06]  /*8dd0*/  PRMT R162, RZ, 0x7610, R162 ;  /* 0x00007610ffa27816 */ /* 0x001fcc00000000a2 */
[----:B------:R0:W2:Y:S01]  /*8de0*/  @!P0 LDG.E.U16 R162, desc[UR14][R10.64] ;  /* 0x0000000e0aa28981 */ /* 0x0000a2000c1e1500 */
[----:B------:R-:W-:Y:S02]  /*8df0*/  PRMT R161, RZ, 0x7610, R161 ;  /* 0x00007610ffa17816 */ /* 0x000fe400000000a1 */
[----:B0-----:R-:W-:-:S05]  /*8e00*/  IADD3 R10, P1, R32, R5, RZ ;  /* 0x00000005200a7210 */ /* 0x001fca0007f3e0ff */
[----:B----4-:R-:W-:Y:S01]  /*8e10*/  IMAD.X R11, R3, 0x1, R4, P1 ;  /* 0x00000001030b7824 */ /* 0x010fe200008e0604 */
[----:B------:R0:W-:Y:S04]  /*8e20*/  STL [R1+0x42c], R3 ;  /* 0x00042c0301007387 */ /* 0x0001e80000100800 */
[----:B------:R1:W4:Y:S01]  /*8e30*/  @!P0 LDG.E.U16 R161, desc[UR14][R10.64] ;  /* 0x0000000e0aa18981 */ /* 0x000322000c1e1500 */
[----:B------:R-:W-:-:S03]  /*8e40*/  PRMT R160, RZ, 0x7610, R160 ;  /* 0x00007610ffa07816 */ /* 0x000fc600000000a0 */
[----:B0-----:R-:W4:Y:S01]  /*8e50*/  LDL.LU R3, [R1+0x31c] ;  /* 0x00031c0001037983 */ /* 0x001f220000300800 */
[----:B-1----:R-:W-:-:S05]  /*8e60*/  IADD3 R10, P1, R0, R5, RZ ;  /* 0x00000005000a7210 */ /* 0x002fca0007f3e0ff */
[----:B------:R-:W-:Y:S01]  /*8e70*/  IMAD.X R11, R236, 0x1, R4, P1 ;  /* 0x00000001ec0b7824 */ /* 0x000fe200008e0604 */
[----:B------:R-:W-:Y:S04]  /*8e80*/  STL [R1+0x434], R0 ;  /* 0x0004340001007387 */ /* 0x000fe80000100800 */
[----:B------:R0:W4:Y:S01]  /*8e90*/  @!P0 LDG.E.U16 R160, desc[UR14][R10.64] ;  /* 0x0000000e0aa08981 */ /* 0x000122000c1e1500 */
[----:B------:R-:W-:-:S03]  /*8ea0*/  PRMT R159, RZ, 0x7610, R159 ;  /* 0x00007610ff9f7816 */ /* 0x000fc6000000009f */
[----:B------:R1:W-:Y:S01]  /*8eb0*/  STL [R1+0x438], R236 ;  /* 0x000438ec01007387 */ /* 0x0003e20000100800 */
[----:B0-----:R-:W-:-:S03]  /*8ec0*/  IADD3 R10, P1, R7, R5, RZ ;  /* 0x00000005070a7210 */ /* 0x001fc60007f3e0ff */
[----:B-1----:R-:W4:Y:S02]  /*8ed0*/  LDL.LU R236, [R1+0x394] ;  /* 0x0003940001ec7983 */ /* 0x002f240000300800 */
[----:B------:R-:W-:Y:S02]  /*8ee0*/  IMAD.X R11, R252, 0x1, R4, P1 ;  /* 0x00000001fc0b7824 */ /* 0x000fe400008e0604 */
[----:B------:R-:W-:Y:S04]  /*8ef0*/  STL [R1+0x43c], R7 ;  /* 0x00043c0701007387 */ /* 0x000fe80000100800 */
[----:B------:R-:W-:Y:S04]  /*8f00*/  STL [R1+0x440], R252 ;  /* 0x000440fc01007387 */ /* 0x000fe80000100800 */
[----:B------:R0:W4:Y:S04]  /*8f10*/  @!P0 LDG.E.U16 R159, desc[UR14][R10.64] ;  /* 0x0000000e0a9f8981 */ /* 0x000128000c1e1500 */
[----:B------:R1:W-:Y:S02]  /*8f20*/  STS.U16 [R29+UR12+0x1580], R158 ;  /* 0x0015809e1d007988 */ /* 0x0003e4000800040c */
[----:B-1----:R-:W-:-:S02]  /*8f30*/  PRMT R158, RZ, 0x7610, R158 ;  /* 0x00007610ff9e7816 */ /* 0x002fc4000000009e */
[----:B---3--:R1:W-:Y:S01]  /*8f40*/  STL [R1+0x444], R2 ;  /* 0x0004440201007387 */ /* 0x0083e20000100800 */
[----:B0-----:R-:W-:-:S03]  /*8f50*/  IADD3 R10, P1, R2, R5, RZ ;  /* 0x00000005020a7210 */ /* 0x001fc60007f3e0ff */
[----:B------:R-:W3:Y:S04]  /*8f60*/  LDL.LU R7, [R1+0x318] ;  /* 0x0003180001077983 */ /* 0x000ee80000300800 */
[----:B------:R-:W3:Y:S04]  /*8f70*/  LDL.LU R244, [R1+0x388] ;  /* 0x0003880001f47983 */ /* 0x000ee80000300800 */
[----:B------:R-:W3:Y:S04]  /*8f80*/  LDL.LU R246, [R1+0x24c] ;  /* 0x00024c0001f67983 */ /* 0x000ee80000300800 */
[----:B------:R-:W3:Y:S04]  /*8f90*/  LDL.LU R248, [R1+0x260] ;  /* 0x0002600001f87983 */ /* 0x000ee80000300800 */
[----:B-1----:R-:W3:Y:S04]  /*8fa0*/  LDL.LU R2, [R1+0x26c] ;  /* 0x00026c0001027983 */ /* 0x002ee80000300800 */
[----:B------:R-:W3:Y:S04]  /*8fb0*/  LDL.LU R252, [R1+0x30c] ;  /* 0x00030c0001fc7983 */ /* 0x000ee80000300800 */
[----:B------:R-:W3:Y:S01]  /*8fc0*/  LDL.LU R0, [R1+0x270] ;  /* 0x0002700001007983 */ /* 0x000ee20000300800 */
[----:B------:R-:W-:-:S03]  /*8fd0*/  IMAD.X R11, R31, 0x1, R4, P1 ;  /* 0x000000011f0b7824 */ /* 0x000fc600008e0604 */
[----:B--2---:R0:W-:Y:S04]  /*8fe0*/  STL [R1+0x44c], R8 ;  /* 0x00044c0801007387 */ /* 0x0041e80000100800 */
[----:B------:R1:W2:Y:S02]  /*8ff0*/  @!P0 LDG.E.U16 R158, desc[UR14][R10.64] ;  /* 0x0000000e0a9e8981 */ /* 0x0002a4000c1e1500 */
[----:B-1----:R-:W-:Y:S02]  /*9000*/  IADD3 R10, P1, R8, R5, RZ ;  /* 0x00000005080a7210 */ /* 0x002fe40007f3e0ff */
[----:B0-----:R-:W2:Y:S03]  /*9010*/  LDL.LU R8, [R1+0x38c] ;  /* 0x00038c0001087983 */ /* 0x001ea60000300800 */
[----:B------:R-:W-:Y:S01]  /*9020*/  IMAD.X R11, R251, 0x1, R4, P1 ;  /* 0x00000001fb0b7824 */ /* 0x000fe200008e0604 */
[----:B------:R0:W-:Y:S04]  /*9030*/  STL [R1+0x450], R251 ;  /* 0x000450fb01007387 */ /* 0x0001e80000100800 */
[----:B------:R-:W2:Y:S04]  /*9040*/  LDL R31, [R1+0x258] ;  /* 0x00025800011f7983 */ /* 0x000ea80000100800 */
[----:B0-----:R-:W2:Y:S01]  /*9050*/  LDL.LU R251, [R1+0x308] ;  /* 0x0003080001fb7983 */ /* 0x001ea20000300800 */
[----:B------:R-:W-:-:S06]  /*9060*/  PRMT R157, RZ, 0x7610, R157 ;  /* 0x00007610ff9d7816 */ /* 0x000fcc000000009d */
[----:B------:R4:W2:Y:S01]  /*9070*/  @!P0 LDG.E.U16 R157, desc[UR14][R10.64] ;  /* 0x0000000e0a9d8981 */ /* 0x0008a2000c1e1500 */
[----:B------:R-:W-:Y:S02]  /*9080*/  PRMT R156, RZ, 0x7610, R156 ;  /* 0x00007610ff9c7816 */ /* 0x000fe4000000009c */
[----:B----4-:R-:W-:-:S05]  /*9090*/  IADD3 R10, P1, R3, R5, RZ ;  /* 0x00000005030a7210 */ /* 0x010fca0007f3e0ff */
[----:B------:R-:W-:-:S05]  /*90a0*/  IMAD.X R11, R250, 0x1, R4, P1 ;  /* 0x00000001fa0b7824 */ /* 0x000fca00008e0604 */
[----:B------:R0:W4:Y:S01]  /*90b0*/  @!P0 LDG.E.U16 R156, desc[UR14][R10.64] ;  /* 0x0000000e0a9c8981 */ /* 0x000122000c1e1500 */
[----:B------:R-:W-:Y:S02]  /*90c0*/  PRMT R155, RZ, 0x7610, R155 ;  /* 0x00007610ff9b7816 */ /* 0x000fe4000000009b */
[----:B0-----:R-:W-:Y:S01]  /*90d0*/  IADD3 R10, P1, R236, R5, RZ ;  /* 0x00000005ec0a7210 */ /* 0x001fe20007f3e0ff */
[----:B------:R0:W-:Y:S04]  /*90e0*/  STS.U16 [R29+UR12+0x1980], R154 ;  /* 0x0019809a1d007988 */ /* 0x0001e8000800040c */
[----:B------:R1:W-:Y:S01]  /*90f0*/  STS.U16 [R29+UR12+0x1d80], R22 ;  /* 0x001d80161d007988 */ /* 0x0003e2000800040c */
[----:B0-----:R-:W-:Y:S02]  /*9100*/  PRMT R154, RZ, 0x7610, R154 ;  /* 0x00007610ff9a7816 */ /* 0x001fe4000000009a */
[----:B-1----:R-:W-:Y:S01]  /*9110*/  LOP3.LUT R29, R149, 0xc0, RZ, 0xc0, !PT ;  /* 0x000000c0951d7812 */ /* 0x002fe200078ec0ff */
[----:B------:R0:W-:Y:S04]  /*9120*/  STL [R1+0x45c], R3 ;  /* 0x00045c0301007387 */ /* 0x0001e80000100800 */
[----:B------:R-:W-:Y:S01]  /*9130*/  IMAD R29, R29, 0x40, R150 ;  /* 0x000000401d1d7824 */ /* 0x000fe200078e0296 */
[----:B------:R-:W-:-:S03]  /*9140*/  PRMT R153, RZ, 0x7610, R153 ;  /* 0x00007610ff997816 */ /* 0x000fc60000000099 */
[----:B------:R-:W-:Y:S01]  /*9150*/  IMAD.SHL.U32 R29, R29, 0x2, RZ ;  /* 0x000000021d1d7824 */ /* 0x000fe200078e00ff */
[----:B0-----:R-:W4:Y:S04]  /*9160*/  LDL.LU R3, [R1+0x300] ;  /* 0x0003000001037983 */ /* 0x001f280000300800 */
[----:B------:R-:W-:Y:S01]  /*9170*/  LOP3.LUT R29, R29, 0x40, RZ, 0x3c, !PT ;  /* 0x000000401d1d7812 */ /* 0x000fe200078e3cff */
[----:B------:R0:W-:Y:S01]  /*9180*/  STL [R1+0x460], R250 ;  /* 0x000460fa01007387 */ /* 0x0001e20000100800 */
[----:B------:R-:W-:-:S03]  /*9190*/  PRMT R152, RZ, 0x7610, R152 ;  /* 0x00007610ff987816 */ /* 0x000fc60000000098 */
[----:B------:R-:W-:Y:S04]  /*91a0*/  STS.U16 [R29+UR12+0x200], R223 ;  /* 0x000200df1d007988 */ /* 0x000fe8000800040c */
[----:B0-----:R-:W4:Y:S04]  /*91b0*/  LDL.LU R250, [R1+0x2f4] ;  /* 0x0002f40001fa7983 */ /* 0x001f280000300800 */
[----:B------:R0:W-:Y:S04]  /*91c0*/  STL [R1+0x464], R236 ;  /* 0x000464ec01007387 */ /* 0x0001e80000100800 */
[----:B------:R-:W-:Y:S04]  /*91d0*/  STS.U16 [R29+UR12+0x600], R221 ;  /* 0x000600dd1d007988 */ /* 0x000fe8000800040c */
[----:B------:R-:W-:Y:S04]  /*91e0*/  STS.U16 [R29+UR12+0xa00], R217 ;  /* 0x000a00d91d007988 */ /* 0x000fe8000800040c */
[----:B------:R-:W-:Y:S04]  /*91f0*/  STS.U16 [R29+UR12+0xe00], R213 ;  /* 0x000e00d51d007988 */ /* 0x000fe8000800040c */
[----:B------:R-:W-:Y:S04]  /*9200*/  STS.U16 [R29+UR12+0x1200], R203 ;  /* 0x001200cb1d007988 */ /* 0x000fe8000800040c */
[----:B------:R-:W-:Y:S04]  /*9210*/  STS.U16 [R29+UR12+0x1600], R195 ;  /* 0x001600c31d007988 */ /* 0x000fe8000800040c */
[----:B------:R1:W-:Y:S04]  /*9220*/  STS.U16 [R29+UR12+0x1a00], R189 ;  /* 0x001a00bd1d007988 */ /* 0x0003e8000800040c */
[----:B------:R1:W-:Y:S01]  /*9230*/  STS.U16 [R29+UR12+0x1e00], R184 ;  /* 0x001e00b81d007988 */ /* 0x0003e2000800040c */
[----:B---3--:R-:W-:-:S05]  /*9240*/  IMAD.X R11, R7, 0x1, R4, P1 ;  /* 0x00000001070b7824 */ /* 0x008fca00008e0604 */
[----:B------:R3:W4:Y:S02]  /*9250*/  @!P0 LDG.E.U16 R155, desc[UR14][R10.64] ;  /* 0x0000000e0a9b8981 */ /* 0x000724000c1e1500 */
[----:B---3--:R-:W-:-:S05]  /*9260*/  IADD3 R10, P1, R0, R5, RZ ;  /* 0x00000005000a7210 */ /* 0x008fca0007f3e0ff */
[----:B------:R-:W-:-:S05]  /*9270*/  IMAD.X R11, R249, 0x1, R4, P1 ;  /* 0x00000001f90b7824 */ /* 0x000fca00008e0604 */
[----:B------:R3:W4:Y:S02]  /*9280*/  @!P0 LDG.E.U16 R154, desc[UR14][R10.64] ;  /* 0x0000000e0a9a8981 */ /* 0x000724000c1e1500 */
[----:B---3--:R-:W-:-:S05]  /*9290*/  IADD3 R10, P1, R252, R5, RZ ;  /* 0x00000005fc0a7210 */ /* 0x008fca0007f3e0ff */
[----:B------:R-:W-:Y:S01]  /*92a0*/  IMAD.X R11, R2, 0x1, R4, P1 ;  /* 0x00000001020b7824 */ /* 0x000fe200008e0604 */
[----:B------:R-:W-:Y:S04]  /*92b0*/  STL [R1+0x46c], R7 ;  /* 0x00046c0701007387 */ /* 0x000fe80000100800 */
[----:B------:R2:W3:Y:S04]  /*92c0*/  @!P0 LDG.E.U16 R153, desc[UR14][R10.64] ;  /* 0x0000000e0a998981 */ /* 0x0004e8000c1e1500 */
[----:B------:R-:W-:Y:S04]  /*92d0*/  STL [R1+0x470], R0 ;  /* 0x0004700001007387 */ /* 0x000fe80000100800 */
[----:B------:R-:W-:Y:S01]  /*92e0*/  STL [R1+0x474], R249 ;  /* 0x000474f901007387 */ /* 0x000fe20000100800 */
[----:B--2---:R-:W-:-:S03]  /*92f0*/  IADD3 R10, P1, R8, R5, RZ ;  /* 0x00000005080a7210 */ /* 0x004fc60007f3e0ff */
[----:B------:R-:W-:Y:S02]  /*9300*/  STL [R1+0x478], R252 ;  /* 0x000478fc01007387 */ /* 0x000fe40000100800 */
[----:B------:R-:W-:Y:S02]  /*9310*/  IMAD.X R11, R251, 0x1, R4, P1 ;  /* 0x00000001fb0b7824 */ /* 0x000fe400008e0604 */
[----:B------:R-:W-:Y:S04]  /*9320*/  STL [R1+0x480], R2 ;  /* 0x0004800201007387 */ /* 0x000fe80000100800 */
[----:B------:R-:W-:Y:S04]  /*9330*/  STL [R1+0x484], R8 ;  /* 0x0004840801007387 */ /* 0x000fe80000100800 */
[----:B------:R-:W-:Y:S04]  /*9340*/  STL [R1+0x488], R251 ;  /* 0x000488fb01007387 */ /* 0x000fe80000100800 */
[----:B------:R2:W-:Y:S04]  /*9350*/  STL [R1+0x48c], R248 ;  /* 0x00048cf801007387 */ /* 0x0005e80000100800 */
[----:B0-----:R-:W3:Y:S04]  /*9360*/  LDL.LU R236, [R1+0x248] ;  /* 0x0002480001ec7983 */ /* 0x001ee80000300800 */
[----:B-1----:R-:W3:Y:S04]  /*9370*/  LDL.LU R189, [R1+0x370] ;  /* 0x0003700001bd7983 */ /* 0x002ee80000300800 */
[----:B------:R0:W3:Y:S04]  /*9380*/  @!P0 LDG.E.U16 R152, desc[UR14][R10.64] ;  /* 0x0000000e0a988981 */ /* 0x0000e8000c1e1500 */
[----:B------:R-:W3:Y:S04]  /*9390*/  LDL.LU R184, [R1+0x2d0] ;  /* 0x0002d00001b87983 */ /* 0x000ee80000300800 */
[----:B------:R-:W3:Y:S01]  /*93a0*/  LDL.LU R238, [R1+0x21c] ;  /* 0x00021c0001ee7983 */ /* 0x000ee20000300800 */
[----:B0-----:R-:W-:-:S03]  /*93b0*/  IADD3 R10, P1, R248, R5, RZ ;  /* 0x00000005f80a7210 */ /* 0x001fc60007f3e0ff */
[----:B--2---:R-:W2:Y:S04]  /*93c0*/  LDL.LU R248, [R1+0x228] ;  /* 0x0002280001f87983 */ /* 0x004ea80000300800 */
[----:B------:R-:W2:Y:S04]  /*93d0*/  LDL.LU R251, [R1+0x2d4] ;  /* 0x0002d40001fb7983 */ /* 0x000ea80000300800 */
[----:B------:R-:W2:Y:S04]  /*93e0*/  LDL.LU R8, [R1+0x2e0] ;  /* 0x0002e00001087983 */ /* 0x000ea80000300800 */
[----:B------:R-:W2:Y:S04]  /*93f0*/  LDL.LU R2, [R1+0x378] ;  /* 0x0003780001027983 */ /* 0x000ea80000300800 */
[----:B------:R-:W2:Y:S04]  /*9400*/  LDL.LU R240, [R1+0x22c] ;  /* 0x00022c0001f07983 */ /* 0x000ea80000300800 */
[----:B------:R-:W2:Y:S04]  /*9410*/  LDL.LU R252, [R1+0x238] ;  /* 0x0002380001fc7983 */ /* 0x000ea80000300800 */
[----:B------:R-:W2:Y:S04]  /*9420*/  LDL.LU R249, [R1+0x2e4] ;  /* 0x0002e40001f97983 */ /* 0x000ea80000300800 */
[----:B------:R-:W2:Y:S04]  /*9430*/  LDL.LU R0, [R1+0x2f0] ;  /* 0x0002f00001007983 */ /* 0x000ea80000300800 */
[----:B------:R-:W2:Y:S04]  /*9440*/  LDL.LU R7, [R1+0x380] ;  /* 0x0003800001077983 */ /* 0x000ea80000300800 */
[----:B------:R-:W2:Y:S01]  /*9450*/  LDL.LU R242, [R1+0x23c] ;  /* 0x00023c0001f27983 */ /* 0x000ea20000300800 */
[----:B------:R-:W-:Y:S01]  /*9460*/  PRMT R23, RZ, 0x7610, R23 ;  /* 0x00007610ff177816 */ /* 0x000fe20000000017 */
[----:B------:R-:W-:-:S05]  /*9470*/  IMAD.X R11, R247, 0x1, R4, P1 ;  /* 0x00000001f70b7824 */ /* 0x000fca00008e0604 */
[----:B------:R0:W2:Y:S01]  /*9480*/  @!P0 LDG.E.U16 R23, desc[UR14][R10.64] ;  /* 0x0000000e0a178981 */ /* 0x0000a2000c1e1500 */
[----:B------:R-:W-:Y:S02]  /*9490*/  PRMT R22, RZ, 0x7610, R22 ;  /* 0x00007610ff167816 */ /* 0x000fe40000000016 */
[----:B0-----:R-:W-:-:S05]  /*94a0*/  IADD3 R10, P1, R31, R5, RZ ;  /* 0x000000051f0a7210 */ /* 0x001fca0007f3e0ff */
[----:B------:R-:W-:-:S05]  /*94b0*/  IMAD.X R11, R245, 0x1, R4, P1 ;  /* 0x00000001f50b7824 */ /* 0x000fca00008e0604 */
[----:B------:R0:W2:Y:S01]  /*94c0*/  @!P0 LDG.E.U16 R22, desc[UR14][R10.64] ;  /* 0x0000000e0a168981 */ /* 0x0000a2000c1e1500 */
[----:B------:R-:W-:Y:S02]  /*94d0*/  PRMT R21, RZ, 0x7610, R21 ;  /* 0x00007610ff157816 */ /* 0x000fe40000000015 */
[----:B0-----:R-:W-:-:S05]  /*94e0*/  IADD3 R10, P1, R244, R5, RZ ;  /* 0x00000005f40a7210 */ /* 0x001fca0007f3e0ff */
[----:B----4-:R-:W-:-:S05]  /*94f0*/  IMAD.X R11, R3, 0x1, R4, P1 ;  /* 0x00000001030b7824 */ /* 0x010fca00008e0604 */
[----:B------:R0:W4:Y:S01]  /*9500*/  @!P0 LDG.E.U16 R21, desc[UR14][R10.64] ;  /* 0x0000000e0a158981 */ /* 0x000122000c1e1500 */
[----:B------:R-:W-:Y:S02]  /*9510*/  PRMT R20, RZ, 0x7610, R20 ;  /* 0x00007610ff147816 */ /* 0x000fe40000000014 */
[----:B0-----:R-:W-:-:S05]  /*9520*/  IADD3 R10, P1, R246, R5, RZ ;  /* 0x00000005f60a7210 */ /* 0x001fca0007f3e0ff */
[----:B------:R-:W-:-:S05]  /*9530*/  IMAD.X R11, R243, 0x1, R4, P1 ;  /* 0x00000001f30b7824 */ /* 0x000fca00008e0604 */
[----:B------:R0:W4:Y:S01]  /*9540*/  @!P0 LDG.E.U16 R20, desc[UR14][R10.64] ;  /* 0x0000000e0a148981 */ /* 0x000122000c1e1500 */
[----:B------:R-:W-:Y:S02]  /*9550*/  PRMT R19, RZ, 0x7610, R19 ;  /* 0x00007610ff137816 */ /* 0x000fe40000000013 */
[----:B------:R-:W-:Y:S02]  /*9560*/  LOP3.LUT R29, R149, 0xc0, RZ, 0xc0, !PT ;  /* 0x000000c0951d7812 */ /* 0x000fe400078ec0ff */
[----:B0-----:R-:W-:-:S03]  /*9570*/  IADD3 R10, P1, R250, R5, RZ ;  /* 0x00000005fa0a7210 */ /* 0x001fc60007f3e0ff */
[----:B------:R-:W-:Y:S01]  /*9580*/  IMAD R29, R29, 0x40, R150 ;  /* 0x000000401d1d7824 */ /* 0x000fe200078e0296 */
[----:B------:R-:W-:-:S03]  /*9590*/  PRMT R18, RZ, 0x7610, R18 ;  /* 0x00007610ff127816 */ /* 0x000fc60000000012 */
[----:B------:R-:W-:-:S05]  /*95a0*/  IMAD.SHL.U32 R29, R29, 0x2, RZ ;  /* 0x000000021d1d7824 */ /* 0x000fca00078e00ff */
[----:B------:R-:W-:Y:S02]  /*95b0*/  LOP3.LUT R29, R29, 0x50, RZ, 0x3c, !PT ;  /* 0x000000501d1d7812 */ /* 0x000fe400078e3cff */
[----:B------:R-:W-:-:S03]  /*95c0*/  PRMT R17, RZ, 0x7610, R17 ;  /* 0x00007610ff117816 */ /* 0x000fc60000000011 */
[----:B------:R-:W-:Y:S04]  /*95d0*/  STS.U16 [R29+UR12+0x280], R228 ;  /* 0x000280e41d007988 */ /* 0x000fe8000800040c */
[----:B------:R-:W-:Y:S04]  /*95e0*/  STS.U16 [R29+UR12+0x680], R226 ;  /* 0x000680e21d007988 */ /* 0x000fe8000800040c */
[----:B------:R-:W-:Y:S04]  /*95f0*/  STS.U16 [R29+UR12+0xa80], R222 ;  /* 0x000a80de1d007988 */ /* 0x000fe8000800040c */
[----:B------:R-:W-:Y:S04]  /*9600*/  STS.U16 [R29+UR12+0xe80], R219 ;  /* 0x000e80db1d007988 */ /* 0x000fe8000800040c */
[----:B------:R-:W-:Y:S04]  /*9610*/  STS.U16 [R29+UR12+0x1280], R214 ;  /* 0x001280d61d007988 */ /* 0x000fe8000800040c */
[----:B------:R-:W-:Y:S04]  /*9620*/  STS.U16 [R29+UR12+0x1680], R207 ;  /* 0x001680cf1d007988 */ /* 0x000fe8000800040c */
[----:B------:R-:W-:Y:S04]  /*9630*/  STS.U16 [R29+UR12+0x1a80], R200 ;  /* 0x001a80c81d007988 */ /* 0x000fe8000800040c */
[----:B------:R0:W-:Y:S01]  /*9640*/  STS.U16 [R29+UR12+0x1e80], R194 ;  /* 0x001e80c21d007988 */ /* 0x0001e2000800040c */
[----:B------:R-:W-:-:S02]  /*9650*/  PRMT R16, RZ, 0x7610, R16 ;  /* 0x00007610ff107816 */ /* 0x000fc40000000010 */
[----:B0-----:R-:W-:-:S05]  /*9660*/  LOP3.LUT R29, R149, 0xc0, RZ, 0xc0, !PT ;  /* 0x000000c0951d7812 */ /* 0x001fca00078ec0ff */
[----:B------:R-:W-:-:S04]  /*9670*/  IMAD R29, R29, 0x40, R150 ;  /* 0x000000401d1d7824 */ /* 0x000fc800078e0296 */
[----:B------:R-:W-:Y:S01]  /*9680*/  IMAD.SHL.U32 R29, R29, 0x2, RZ ;  /* 0x000000021d1d7824 */ /* 0x000fe200078e00ff */
[----:B------:R-:W-:-:S04]  /*9690*/  PRMT R15, RZ, 0x7610, R15 ;  /* 0x00007610ff0f7816 */ /* 0x000fc8000000000f */
[----:B------:R-:W-:-:S05]  /*96a0*/  LOP3.LUT R29, R29, 0x60, RZ, 0x3c, !PT ;  /* 0x000000601d1d7812 */ /* 0x000fca00078e3cff */
[----:B------:R-:W-:Y:S04]  /*96b0*/  STS.U16 [R29+UR12+0x300], R232 ;  /* 0x000300e81d007988 */ /* 0x000fe8000800040c */
[----:B------:R-:W-:Y:S04]  /*96c0*/  STS.U16 [R29+UR12+0x700], R230 ;  /* 0x000700e61d007988 */ /* 0x000fe8000800040c */
[----:B------:R-:W-:Y:S04]  /*96d0*/  STS.U16 [R29+UR12+0xb00], R227 ;  /* 0x000b00e31d007988 */ /* 0x000fe8000800040c */
[----:B------:R-:W-:Y:S04]  /*96e0*/  STS.U16 [R29+UR12+0xf00], R225 ;  /* 0x000f00e11d007988 */ /* 0x000fe8000800040c */
[----:B------:R-:W-:Y:S01]  /*96f0*/  STS.U16 [R29+UR12+0x1300], R220 ;  /* 0x001300dc1d007988 */ /* 0x000fe2000800040c */
[----:B------:R-:W-:-:S03]  /*9700*/  PRMT R14, RZ, 0x7610, R14 ;  /* 0x00007610ff0e7816 */ /* 0x000fc6000000000e */
[----:B------:R-:W-:Y:S04]  /*9710*/  STS.U16 [R29+UR12+0x1700], R216 ;  /* 0x001700d81d007988 */ /* 0x000fe8000800040c */
[----:B------:R-:W-:Y:S04]  /*9720*/  STS.U16 [R29+UR12+0x1b00], R212 ;  /* 0x001b00d41d007988 */ /* 0x000fe8000800040c */
[----:B------:R0:W-:Y:S02]  /*9730*/  STS.U16 [R29+UR12+0x1f00], R206 ;  /* 0x001f00ce1d007988 */ /* 0x0001e4000800040c */
[----:B0-----:R-:W-:Y:S01]  /*9740*/  LOP3.LUT R29, R151, 0xc0, RZ, 0xc0, !PT ;  /* 0x000000c0971d7812 */ /* 0x001fe200078ec0ff */
[----:B---3--:R-:W-:-:S05]  /*9750*/  IMAD.X R11, R236, 0x1, R4, P1 ;  /* 0x00000001ec0b7824 */ /* 0x008fca00008e0604 */
[----:B------:R2:W3:Y:S02]  /*9760*/  @!P0 LDG.E.U16 R19, desc[UR14][R10.64] ;  /* 0x0000000e0a138981 */ /* 0x0004e4000c1e1500 */
[----:B--2---:R-:W-:-:S05]  /*9770*/  IADD3 R10, P1, R7, R5, RZ ;  /* 0x00000005070a7210 */ /* 0x004fca0007f3e0ff */
[----:B------:R-:W-:-:S05]  /*9780*/  IMAD.X R11, R0, 0x1, R4, P1 ;  /* 0x00000001000b7824 */ /* 0x000fca00008e0604 */
[----:B------:R0:W2:Y:S02]  /*9790*/  @!P0 LDG.E.U16 R18, desc[UR14][R10.64] ;  /* 0x0000000e0a128981 */ /* 0x0000a4000c1e1500 */
[----:B0-----:R-:W-:-:S05]  /*97a0*/  IADD3 R10, P1, R242, R5, RZ ;  /* 0x00000005f20a7210 */ /* 0x001fca0007f3e0ff */
[----:B------:R-:W-:-:S05]  /*97b0*/  IMAD.X R11, R241, 0x1, R4, P1 ;  /* 0x00000001f10b7824 */ /* 0x000fca00008e0604 */
[----:B------:R0:W2:Y:S02]  /*97c0*/  @!P0 LDG.E.U16 R17, desc[UR14][R10.64] ;  /* 0x0000000e0a118981 */ /* 0x0000a4000c1e1500 */
[----:B0-----:R-:W-:-:S05]  /*97d0*/  IADD3 R10, P1, R249, R5, RZ ;  /* 0x00000005f90a7210 */ /* 0x001fca0007f3e0ff */
[----:B------:R-:W-:-:S05]  /*97e0*/  IMAD.X R11, R252, 0x1, R4, P1 ;  /* 0x00000001fc0b7824 */ /* 0x000fca00008e0604 */
[----:B------:R0:W2:Y:S02]  /*97f0*/  @!P0 LDG.E.U16 R16, desc[UR14][R10.64] ;  /* 0x0000000e0a108981 */ /* 0x0000a4000c1e1500 */
[----:B0-----:R-:W-:-:S05]  /*9800*/  IADD3 R10, P1, R2, R5, RZ ;  /* 0x00000005020a7210 */ /* 0x001fca0007f3e0ff */
[----:B------:R-:W-:-:S05]  /*9810*/  IMAD.X R11, R8, 0x1, R4, P1 ;  /* 0x00000001080b7824 */ /* 0x000fca00008e0604 */
[----:B------:R0:W2:Y:S01]  /*9820*/  @!P0 LDG.E.U16 R15, desc[UR14][R10.64] ;  /* 0x0000000e0a0f8981 */ /* 0x0000a2000c1e1500 */
[----:B------:R-:W-:Y:S01]  /*9830*/  IMAD R29, R29, 0x40, R30 ;  /* 0x000000401d1d7824 */ /* 0x000fe200078e021e */
[----:B0-----:R-:W-:-:S05]  /*9840*/  IADD3 R10, P1, R240, R5, RZ ;  /* 0x00000005f00a7210 */ /* 0x001fca0007f3e0ff */
[----:B------:R-:W-:Y:S02]  /*9850*/  IMAD.X R11, R239, 0x1, R4, P1 ;  /* 0x00000001ef0b7824 */ /* 0x000fe400008e0604 */
[----:B------:R-:W-:-:S03]  /*9860*/  IMAD.SHL.U32 R29, R29, 0x2, RZ ;  /* 0x000000021d1d7824 */ /* 0x000fc600078e00ff */
[----:B------:R0:W2:Y:S01]  /*9870*/  @!P0 LDG.E.U16 R14, desc[UR14][R10.64] ;  /* 0x0000000e0a0e8981 */ /* 0x0000a2000c1e1500 */
[----:B------:R-:W-:Y:S02]  /*9880*/  PRMT R13, RZ, 0x7610, R13 ;  /* 0x00007610ff0d7816 */ /* 0x000fe4000000000d */
[----:B------:R-:W-:Y:S02]  /*9890*/  LOP3.LUT R29, R29, 0x70, RZ, 0x3c, !PT ;  /* 0x000000701d1d7812 */ /* 0x000fe400078e3cff */
[----:B0-----:R-:W-:-:S05]  /*98a0*/  IADD3 R10, P1, R251, R5, RZ ;  /* 0x00000005fb0a7210 */ /* 0x001fca0007f3e0ff */
[----:B------:R-:W-:Y:S01]  /*98b0*/  IMAD.X R11, R248, 0x1, R4, P1 ;  /* 0x00000001f80b7824 */ /* 0x000fe200008e0604 */
[----:B------:R-:W-:Y:S04]  /*98c0*/  STS.U16 [R29+UR12+0x380], R234 ;  /* 0x000380ea1d007988 */ /* 0x000fe8000800040c */
[----:B------:R0:W2:Y:S01]  /*98d0*/  @!P0 LDG.E.U16 R13, desc[UR14][R10.64] ;  /* 0x0000000e0a0d8981 */ /* 0x0000a2000c1e1500 */
[----:B------:R-:W-:-:S03]  /*98e0*/  PRMT R12, RZ, 0x7610, R12 ;  /* 0x00007610ff0c7816 */ /* 0x000fc6000000000c */
[----:B------:R-:W-:Y:S01]  /*98f0*/  STS.U16 [R29+UR12+0x780], R233 ;  /* 0x000780e91d007988 */ /* 0x000fe2000800040c */
[----:B0-----:R-:W-:-:S03]  /*9900*/  IADD3 R10, P1, R189, R5, RZ ;  /* 0x00000005bd0a7210 */ /* 0x001fc60007f3e0ff */
[----:B------:R-:W-:Y:S01]  /*9910*/  STS.U16 [R29+UR12+0xb80], R231 ;  /* 0x000b80e71d007988 */ /* 0x000fe2000800040c */
[----:B------:R-:W-:-:S03]  /*9920*/  IMAD.MOV.U32 R213, RZ, RZ, R25 ;  /* 0x000000ffffd57224 */ /* 0x000fc600078e0019 */
[----:B------:R-:W-:Y:S01]  /*9930*/  STS.U16 [R29+UR12+0xf80], R229 ;  /* 0x000f80e51d007988 */ /* 0x000fe2000800040c */
[----:B------:R-:W-:Y:S02]  /*9940*/  IMAD.X R11, R184, 0x1, R4, P1 ;  /* 0x00000001b80b7824 */ /* 0x000fe400008e0604 */
[----:B------:R-:W-:Y:S01]  /*9950*/  IMAD.MOV.U32 R203, RZ, RZ, R24 ;  /* 0x000000ffffcb7224 */ /* 0x000fe200078e0018 */
[----:B------:R-:W-:Y:S01]  /*9960*/  STS.U16 [R29+UR12+0x1380], R224 ;  /* 0x001380e01d007988 */ /* 0x000fe2000800040c */
[----:B------:R-:W-:Y:S02]  /*9970*/  IMAD.MOV.U32 R221, RZ, RZ, R27 ;  /* 0x000000ffffdd7224 */ /* 0x000fe400078e001b */
[----:B------:R-:W-:Y:S01]  /*9980*/  IMAD.MOV.U32 R217, RZ, RZ, R26 ;  /* 0x000000ffffd97224 */ /* 0x000fe200078e001a */
[----:B------:R-:W-:Y:S01]  /*9990*/  STS.U16 [R29+UR12+0x1780], R218 ;  /* 0x001780da1d007988 */ /* 0x000fe2000800040c */
[----:B------:R-:W-:-:S03]  /*99a0*/  IMAD.MOV.U32 R223, RZ, RZ, R28 ;  /* 0x000000ffffdf7224 */ /* 0x000fc600078e001c */
[----:B------:R-:W-:Y:S04]  /*99b0*/  STS.U16 [R29+UR12+0x1b80], R215 ;  /* 0x001b80d71d007988 */ /* 0x000fe8000800040c */
[----:B------:R-:W2:Y:S04]  /*99c0*/  LDL.LU.64 R24, [R1] ;  /* 0x0000000001187983 */ /* 0x000ea80000300a00 */
[----:B------:R0:W-:Y:S04]  /*99d0*/  STS.U16 [R29+UR12+0x1f80], R211 ;  /* 0x001f80d31d007988 */ /* 0x0001e8000800040c */
[----:B------:R-:W2:Y:S04]  /*99e0*/  LDL.LU.64 R26, [R1+0x8] ;  /* 0x00000800011a7983 */ /* 0x000ea80000300a00 */
[----:B------:R1:W2:Y:S04]  /*99f0*/  @!P0 LDG.E.U16 R12, desc[UR14][R10.64] ;  /* 0x0000000e0a0c8981 */ /* 0x0002a8000c1e1500 */
[----:B0-----:R-:W2:Y:S04]  /*9a00*/  LDL.LU.64 R28, [R1+0x10] ;  /* 0x00001000011c7983 */ /* 0x001ea80000300a00 */
[----:B------:R-:W2:Y:S01]  /*9a10*/  LDL.LU.64 R30, [R1+0x18] ;  /* 0x00001800011e7983 */ /* 0x000ea20000300a00 */
[----:B-1----:R-:W-:-:S03]  /*9a20*/  IADD3 R10, P1, R238, R5, RZ ;  /* 0x00000005ee0a7210 */ /* 0x002fc60007f3e0ff */
[----:B------:R-:W2:Y:S01]  /*9a30*/  LDL.LU.64 R32, [R1+0x20] ;  /* 0x0000200001207983 */ /* 0x000ea20000300a00 */
[----:B------:R-:W-:-:S03]  /*9a40*/  PRMT R9, RZ, 0x7610, R9 ;  /* 0x00007610ff097816 */ /* 0x000fc60000000009 */
[----:B------:R-:W2:Y:S01]  /*9a50*/  LDL.LU.64 R34, [R1+0x28] ;  /* 0x0000280001227983 */ /* 0x000ea20000300a00 */
[----:B------:R-:W-:-:S03]  /*9a60*/  IMAD.X R11, R237, 0x1, R4, P1 ;  /* 0x00000001ed0b7824 */ /* 0x000fc600008e0604 */
[----:B------:R-:W2:Y:S04]  /*9a70*/  LDL.LU.64 R36, [R1+0x30] ;  /* 0x0000300001247983 */ /* 0x000ea80000300a00 */
[----:B------:R-:W2:Y:S04]  /*9a80*/  LDL.LU.64 R38, [R1+0x38] ;  /* 0x0000380001267983 */ /* 0x000ea80000300a00 */
[----:B------:R-:W2:Y:S04]  /*9a90*/  LDL.LU.64 R40, [R1+0x40] ;  /* 0x0000400001287983 */ /* 0x000ea80000300a00 */
[----:B------:R-:W2:Y:S04]  /*9aa0*/  LDL.LU.64 R42, [R1+0x48] ;  /* 0x00004800012a7983 */ /* 0x000ea80000300a00 */
[----:B------:R-:W2:Y:S04]  /*9ab0*/  LDL.LU.64 R44, [R1+0x50] ;  /* 0x00005000012c7983 */ /* 0x000ea80000300a00 */
[----:B------:R-:W2:Y:S04]  /*9ac0*/  LDL.LU.64 R46, [R1+0x58] ;  /* 0x00005800012e7983 */ /* 0x000ea80000300a00 */
[----:B------:R-:W2:Y:S04]  /*9ad0*/  LDL.LU.64 R48, [R1+0x60] ;  /* 0x0000600001307983 */ /* 0x000ea80000300a00 */
[----:B------:R-:W2:Y:S04]  /*9ae0*/  LDL.LU.64 R50, [R1+0x68] ;  /* 0x0000680001327983 */ /* 0x000ea80000300a00 */
[----:B------:R0:W2:Y:S04]  /*9af0*/  @!P0 LDG.E.U16 R9, desc[UR14][R10.64] ;  /* 0x0000000e0a098981 */ /* 0x0000a8000c1e1500 */
        /* <DEDUP_REMOVED lines=49> */
[----:B------:R-:W2:Y:S01]  /*9e10*/  LDL.LU.64 R150, [R1+0x1f8] ;  /* 0x0001f80001967983 */ /* 0x000ea20000300a00 */
[----:B0-----:R-:W-:-:S03]  /*9e20*/  LOP3.LUT R10, R6, 0x40, RZ, 0x3c, !PT ;  /* 0x00000040060a7812 */ /* 0x001fc600078e3cff */
[----:B------:R-:W-:Y:S04]  /*9e30*/  STS.U16 [R6+UR12+0x8000], R209 ;  /* 0x008000d106007988 */ /* 0x000fe8000800040c */
        /* <DEDUP_REMOVED lines=52> */
[----:B----4-:R-:W-:Y:S04]  /*a180*/  STS.U16 [R10+UR12+0xd200], R21 ;  /* 0x00d200150a007988 */ /* 0x010fe8000800040c */
[----:B------:R-:W-:Y:S04]  /*a190*/  STS.U16 [R10+UR12+0xd600], R20 ;  /* 0x00d600140a007988 */ /* 0x000fe8000800040c */
[----:B---3--:R-:W-:Y:S04]  /*a1a0*/  STS.U16 [R10+UR12+0xda00], R19 ;  /* 0x00da00130a007988 */ /* 0x008fe8000800040c */
[----:B--2---:R-:W-:Y:S04]  /*a1b0*/  STS.U16 [R10+UR12+0xde00], R18 ;  /* 0x00de00120a007988 */ /* 0x004fe8000800040c */
[----:B------:R-:W-:Y:S04]  /*a1c0*/  STS.U16 [R10+UR12+0xe200], R17 ;  /* 0x00e200110a007988 */ /* 0x000fe8000800040c */
[----:B------:R-:W-:Y:S04]  /*a1d0*/  STS.U16 [R10+UR12+0xe600], R16 ;  /* 0x00e600100a007988 */ /* 0x000fe8000800040c */
[----:B------:R-:W-:Y:S04]  /*a1e0*/  STS.U16 [R10+UR12+0xea00], R15 ;  /* 0x00ea000f0a007988 */ /* 0x000fe8000800040c */
[----:B------:R-:W-:Y:S04]  /*a1f0*/  STS.U16 [R10+UR12+0xee00], R14 ;  /* 0x00ee000e0a007988 */ /* 0x000fe8000800040c */
[----:B------:R-:W-:Y:S04]  /*a200*/  STS.U16 [R10+UR12+0xf200], R13 ;  /* 0x00f2000d0a007988 */ /* 0x000fe8000800040c */
[----:B------:R-:W-:Y:S04]  /*a210*/  STS.U16 [R10+UR12+0xf600], R12 ;  /* 0x00f6000c0a007988 */ /* 0x000fe8000800040c */
[----:B------:R0:W-:Y:S01]  /*a220*/  STS.U16 [R10+UR12+0xfa00], R9 ;  /* 0x00fa00090a007988 */ /* 0x0001e2000800040c */
[----:B------:R1:W-:Y:S06]  /*a230*/  MEMBAR.ALL.CTA ;  /* 0x0000000000007992 */ /* 0x0003ec0000008000 */
[----:B-1----:R-:W1:Y:S01]  /*a240*/  FENCE.VIEW.ASYNC.S ;  /* 0x00000000000073c6 */ /* 0x002e620000000000 */
[----:B------:R-:W-:-:S04]  /*a250*/  USHF.L.U32 UR4, UR13, 0x7, URZ ;  /* 0x000000070d047899 */ /* 0x000fc8000800063f */
[----:B------:R-:W-:Y:S01]  /*a260*/  ULOP3.LUT UR4, UR4, 0x200, URZ, 0xc0, !UPT ;  /* 0x0000020004047892 */ /* 0x000fe2000f8ec03f */
[----:B-1----:R-:W-:Y:S03]  /*a270*/  BAR.SYNC.DEFER_BLOCKING 0x0 ;  /* 0x0000000000007b1d */ /* 0x002fe60000010000 */
[----:B------:R-:W-:-:S04]  /*a280*/  ULEA.HI UR4, UR12, UR4, URZ, 0x1c ;  /* 0x000000040c047291 */ /* 0x000fc8000f8fe03f */
[----:B------:R-:W-:Y:S01]  /*a290*/  ULOP3.LUT UR8, UR4, 0x3fff, URZ, 0xc0, !UPT ;  /* 0x00003fff04087892 */ /* 0x000fe2000f8ec03f */
[----:B------:R-:W-:Y:S01]  /*a2a0*/  UMOV UR9, 0x40000040 ;  /* 0x4000004000097882 */ /* 0x000fe20000000000 */
[----:B------:R-:W-:-:S07]  /*a2b0*/  WARPGROUP.ARRIVE ;  /* 0x00000000000079c5 */ /* 0x000fce0000000000 */
[----:B------:R-:W-:Y:S01]  /*a2c0*/  HGMMA.64x256x16.F32.BF16 R24, gdesc[UR8].tnspA, R24, gsb0 ;  /* 0x23e00000081879f0 */ /* 0x000fe20008001818 */
[----:B------:R-:W-:Y:S01]  /*a2d0*/  UIADD3 UR8, UP0, UR8, 0x80, URZ ;  /* 0x0000008008087890 */ /* 0x000fe2000ff1e03f */
[----:B------:R-:W-:-:S03]  /*a2e0*/  UMOV UR4, URZ ;  /* 0x0000003f00047c82 */ /* 0x000fc60008000000 */
[----:B------:R-:W-:-:S03]  /*a2f0*/  UIADD3.X UR5, UR4, 0x40000040, URZ, UP0, !UPT ;  /* 0x4000004004057890 */ /* 0x000fc600087fe43f */
[----:B------:R-:W-:Y:S02]  /*a300*/  UMOV UR4, UR8 ;  /* 0x0000000800047c82 */ /* 0x000fe40008000000 */
[----:B------:R-:W-:Y:S01]  /*a310*/  UIADD3.64 UR20, UR4, 0x80, URZ ;  /* 0x0000008004147897 */ /* 0x000fe2000fffe03f */
[----:B------:R-:W-:Y:S02]  /*a320*/  WARPGROUP.DEPBAR.LE gsb0, 0x0 ;  /* 0x00008000000079c5 */ /* 0x000fe40000010000 */
[----:B------:R-:W-:-:S15]  /*a330*/  WARPGROUP.ARRIVE ;  /* 0x00000000000079c5 */ /* 0x000fde0000000000 */
[----:B------:R-:W-:Y:S01]  /*a340*/  HGMMA.64x256x16.F32.BF16 R24, gdesc[UR4].tnspA, R24, gsb0 ;  /* 0x23e00000041879f0 */ /* 0x000fe20008001818 */
[----:B------:R-:W-:Y:S02]  /*a350*/  UIADD3.64 UR16, UR4, 0x100, URZ ;  /* 0x0000010004107897 */ /* 0x000fe4000fffe03f */
[----:B------:R-:W-:Y:S02]  /*a360*/  WARPGROUP.DEPBAR.LE gsb0, 0x0 ;  /* 0x00008000000079c5 */ /* 0x000fe40000010000 */
[----:B------:R-:W-:-:S15]  /*a370*/  WARPGROUP.ARRIVE ;  /* 0x00000000000079c5 */ /* 0x000fde0000000000 */
[----:B------:R-:W-:-:S08]  /*a380*/  NOP ;  /* 0x0000000000007918 */ /* 0x000fd00000000000 */
[----:B------:R-:W-:Y:S03]  /*a390*/  HGMMA.64x256x16.F32.BF16 R24, gdesc[UR20].tnspA, R24, gsb0 ;  /* 0x23e00000141879f0 */ /* 0x000fe60008001818 */
[----:B------:R-:W-:Y:S02]  /*a3a0*/  WARPGROUP.DEPBAR.LE gsb0, 0x0 ;  /* 0x00008000000079c5 */ /* 0x000fe40000010000 */
[----:B------:R-:W-:-:S15]  /*a3b0*/  WARPGROUP.ARRIVE ;  /* 0x00000000000079c5 */ /* 0x000fde0000000000 */
[----:B------:R-:W-:-:S08]  /*a3c0*/  NOP ;  /* 0x0000000000007918 */ /* 0x000fd00000000000 */
[----:B------:R-:W-:Y:S01]  /*a3d0*/  HGMMA.64x256x16.F32.BF16 R24, gdesc[UR16].tnspA, R24, gsb0 ;  /* 0x23e00000101879f0 */ /* 0x000fe20008001818 */
[----:B0-----:R-:W-:Y:S02]  /*a3e0*/  IMAD.MOV.U32 R9, RZ, RZ, R223 ;  /* 0x000000ffff097224 */ /* 0x001fe400078e00df */
[----:B------:R-:W-:Y:S02]  /*a3f0*/  IMAD.MOV.U32 R12, RZ, RZ, R221 ;  /* 0x000000ffff0c7224 */ /* 0x000fe400078e00dd */
[----:B------:R-:W-:Y:S02]  /*a400*/  IMAD.MOV.U32 R13, RZ, RZ, R217 ;  /* 0x000000ffff0d7224 */ /* 0x000fe400078e00d9 */
[----:B------:R-:W-:Y:S02]  /*a410*/  IMAD.MOV.U32 R10, RZ, RZ, R213 ;  /* 0x000000ffff0a7224 */ /* 0x000fe400078e00d5 */
[----:B------:R-:W-:Y:S02]  /*a420*/  IMAD.MOV.U32 R11, RZ, RZ, R203 ;  /* 0x000000ffff0b7224 */ /* 0x000fe400078e00cb */
[----:B------:R-:W-:-:S02]  /*a430*/  IMAD.MOV.U32 R15, RZ, RZ, R189 ;  /* 0x000000ffff0f7224 */ /* 0x000fc400078e00bd */
[----:B------:R-:W-:Y:S01]  /*a440*/  IMAD.MOV.U32 R14, RZ, RZ, R184 ;  /* 0x000000ffff0e7224 */ /* 0x000fe200078e00b8 */
[----:B------:R-:W-:-:S04]  /*a450*/  LOP3.LUT R13, R13, R12, RZ, 0x3c, !PT ;  /* 0x0000000c0d0d7212 */ /* 0x000fc800078e3cff */
[----:B------:R-:W-:-:S04]  /*a460*/  LOP3.LUT R12, R13, R12, RZ, 0x3c, !PT ;  /* 0x0000000c0d0c7212 */ /* 0x000fc800078e3cff */
[----:B------:R-:W-:-:S03]  /*a470*/  LOP3.LUT R13, R13, R12, RZ, 0x3c, !PT ;  /* 0x0000000c0d0d7212 */ /* 0x000fc600078e3cff */
[----:B------:R-:W-:Y:S01]  /*a480*/  IMAD.WIDE R12, R235, 0x2, R12 ;  /* 0x00000002eb0c7825 */ /* 0x000fe200078e020c */
[----:B------:R-:W-:-:S04]  /*a490*/  LOP3.LUT R11, R11, R10, RZ, 0x3c, !PT ;  /* 0x0000000a0b0b7212 */ /* 0x000fc800078e3cff */
[----:B------:R-:W-:-:S04]  /*a4a0*/  LOP3.LUT R10, R11, R10, RZ, 0x3c, !PT ;  /* 0x0000000a0b0a7212 */ /* 0x000fc800078e3cff */
[----:B------:R-:W-:-:S03]  /*a4b0*/  LOP3.LUT R11, R11, R10, RZ, 0x3c, !PT ;  /* 0x0000000a0b0b7212 */ /* 0x000fc600078e3cff */
[----:B------:R-:W-:Y:S01]  /*a4c0*/  IMAD.WIDE R10, R235, 0x2, R10 ;  /* 0x00000002eb0a7825 */ /* 0x000fe200078e020a */
[----:B------:R-:W-:Y:S02]  /*a4d0*/  WARPGROUP.DEPBAR.LE gsb0, 0x0 ;  /* 0x00008000000079c5 */ /* 0x000fe40000010000 */
[----:B------:R-:W-:Y:S04]  /*a4e0*/  STL.64 [R1], R24 ;  /* 0x0000001801007387 */ /* 0x000fe80000100a00 */
        /* <DEDUP_REMOVED lines=63> */
[----:B0-----:R-:W2:Y:S04]  /*a8e0*/  LDL.LU.64 R150, [R1+0x690] ;  /* 0x0006900001967983 */ /* 0x001ea80000300a00 */
        /* <DEDUP_REMOVED lines=13> */
[----:B------:R-:W-:-:S03]  /*a9c0*/  IMAD.MOV.U32 R234, RZ, RZ, R114 ;  /* 0x000000ffffea7224 */ /* 0x000fc600078e0072 */
        /* <DEDUP_REMOVED lines=9> */
[----:B------:R-:W-:Y:S02]  /*aa60*/  IMAD.MOV.U32 R229, RZ, RZ, R109 ;  /* 0x000000ffffe57224 */ /* 0x000fe400078e006d */
[----:B------:R-:W-:Y:S01]  /*aa70*/  IMAD.MOV.U32 R228, RZ, RZ, R108 ;  /* 0x000000ffffe47224 */ /* 0x000fe200078e006c */
[----:B------:R-:W2:Y:S01]  /*aa80*/  LDL.LU.64 R112, [R1+0x5f8] ;  /* 0x0005f80001707983 */ /* 0x000ea20000300a00 */
[----:B------:R-:W-:Y:S02]  /*aa90*/  IMAD.MOV.U32 R227, RZ, RZ, R107 ;  /* 0x000000ffffe37224 */ /* 0x000fe400078e006b */
[----:B------:R-:W-:Y:S01]  /*aaa0*/  IMAD.MOV.U32 R226, RZ, RZ, R106 ;  /* 0x000000ffffe27224 */ /* 0x000fe200078e006a */
[----:B------:R-:W2:Y:S01]  /*aab0*/  LDL.LU.64 R110, [R1+0x5f0] ;  /* 0x0005f000016e7983 */ /* 0x000ea20000300a00 */
[----:B------:R-:W-:Y:S02]  /*aac0*/  IMAD.MOV.U32 R225, RZ, RZ, R105 ;  /* 0x000000ffffe17224 */ /* 0x000fe400078e0069 */
[----:B------:R-:W-:Y:S01]  /*aad0*/  IMAD.MOV.U32 R224, RZ, RZ, R104 ;  /* 0x000000ffffe07224 */ /* 0x000fe200078e0068 */
[----:B------:R-:W2:Y:S01]  /*aae0*/  LDL.LU.64 R108, [R1+0x5e8] ;  /* 0x0005e800016c7983 */ /* 0x000ea20000300a00 */
[----:B------:R-:W-:-:S02]  /*aaf0*/  IMAD.MOV.U32 R223, RZ, RZ, R103 ;  /* 0x000000ffffdf7224 */ /* 0x000fc400078e0067 */
        /* <DEDUP_REMOVED lines=118> */
[----:B------:R-:W2:Y:S04]  /*b260*/  LDL.LU.64 R28, [R1+0x4a8] ;  /* 0x0004a800011c7983 */ /* 0x000ea80000300a00 */
[----:B------:R-:W2:Y:S04]  /*b270*/  LDL.LU.64 R26, [R1+0x4a0] ;  /* 0x0004a000011a7983 */ /* 0x000ea80000300a00 */
[----:B------:R-:W2:Y:S04]  /*b280*/  LDL.LU.64 R24, [R1+0x498] ;  /* 0x0004980001187983 */ /* 0x000ea80000300a00 */
[----:B------:R0:W-:Y:S04]  /*b290*/  STL [R1+0x2c4], R12 ;  /* 0x0002c40c01007387 */ /* 0x0001e80000100800 */
[----:B------:R1:W-:Y:S04]  /*b2a0*/  STL [R1+0x218], R13 ;  /* 0x0002180d01007387 */ /* 0x0003e80000100800 */
[----:B0-----:R-:W3:Y:S04]  /*b2b0*/  LDL.LU R12, [R1+0x220] ;  /* 0x00022000010c7983 */ /* 0x001ee80000300800 */
[----:B-1----:R-:W3:Y:S04]  /*b2c0*/  LDL.LU R13, [R1+0x2cc] ;  /* 0x0002cc00010d7983 */ /* 0x002ee80000300800 */
[----:B------:R0:W-:Y:S04]  /*b2d0*/  STL [R1+0x36c], R10 ;  /* 0x00036c0a01007387 */ /* 0x0001e80000100800 */
[----:B------:R1:W-:Y:S01]  /*b2e0*/  STL [R1+0x2c8], R11 ;  /* 0x0002c80b01007387 */ /* 0x0003e20000100800 */
[----:B0-----:R-:W-:-:S02]  /*b2f0*/  IMAD.MOV.U32 R10, RZ, RZ, R14 ;  /* 0x000000ffff0a7224 */ /* 0x001fc400078e000e */
[----:B-1----:R-:W-:Y:S02]  /*b300*/  IMAD.MOV.U32 R11, RZ, RZ, R15 ;  /* 0x000000ffff0b7224 */ /* 0x002fe400078e000f */
[----:B------:R-:W-:Y:S02]  /*b310*/  IMAD.MOV.U32 R14, RZ, RZ, R238 ;  /* 0x000000ffff0e7224 */ /* 0x000fe400078e00ee */
[----:B------:R-:W-:Y:S01]  /*b320*/  IMAD.MOV.U32 R15, RZ, RZ, R237 ;  /* 0x000000ffff0f7224 */ /* 0x000fe200078e00ed */
[----:B------:R-:W4:Y:S01]  /*b330*/  LDL.LU R238, [R1+0x490] ;  /* 0x0004900001ee7983 */ /* 0x000f220000300800 */
[----:B------:R-:W-:-:S04]  /*b340*/  IMAD.WIDE R14, R235, 0x2, R14 ;  /* 0x00000002eb0e7825 */ /* 0x000fc800078e020e */
[----:B------:R-:W-:Y:S01]  /*b350*/  IMAD.MOV.U32 R237, RZ, RZ, R15 ;  /* 0x000000ffffed7224 */ /* 0x000fe200078e000f */
[----:B------:R0:W-:Y:S04]  /*b360*/  STL [R1+0x21c], R14 ;  /* 0x00021c0e01007387 */ /* 0x0001e80000100800 */
[----:B0-----:R-:W2:Y:S04]  /*b370*/  LDL.LU R14, [R1+0x374] ;  /* 0x00037400010e7983 */ /* 0x001ea80000300800 */
[----:B------:R-:W4:Y:S01]  /*b380*/  LDL.LU R15, [R1+0x224] ;  /* 0x00022400010f7983 */ /* 0x000f220000300800 */
[----:B------:R-:W-:-:S04]  /*b390*/  LOP3.LUT R11, R11, R10, RZ, 0x3c, !PT ;  /* 0x0000000a0b0b7212 */ /* 0x000fc800078e3cff */
[----:B------:R-:W-:-:S04]  /*b3a0*/  LOP3.LUT R10, R11, R10, RZ, 0x3c, !PT ;  /* 0x0000000a0b0a7212 */ /* 0x000fc800078e3cff */
[----:B------:R-:W-:-:S03]  /*b3b0*/  LOP3.LUT R11, R11, R10, RZ, 0x3c, !PT ;  /* 0x0000000a0b0b7212 */ /* 0x000fc600078e3cff */
[----:B------:R-:W-:Y:S01]  /*b3c0*/  IMAD.WIDE R10, R235, 0x2, R10 ;  /* 0x00000002eb0a7825 */ /* 0x000fe200078e020a */
[----:B---3--:R-:W-:-:S04]  /*b3d0*/  LOP3.LUT R13, R13, R12, RZ, 0x3c, !PT ;  /* 0x0000000c0d0d7212 */ /* 0x008fc800078e3cff */
[----:B------:R-:W-:-:S04]  /*b3e0*/  LOP3.LUT R12, R13, R12, RZ, 0x3c, !PT ;  /* 0x0000000c0d0c7212 */ /* 0x000fc800078e3cff */
[----:B------:R-:W-:-:S03]  /*b3f0*/  LOP3.LUT R13, R13, R12, RZ, 0x3c, !PT ;  /* 0x0000000c0d0d7212 */ /* 0x000fc600078e3cff */
[----:B------:R-:W-:-:S05]  /*b400*/  IMAD.WIDE R12, R235, 0x2, R12 ;  /* 0x00000002eb0c7825 */ /* 0x000fca00078e020c */
[----:B------:R0:W-:Y:S04]  /*b410*/  STL [R1+0x2cc], R12 ;  /* 0x0002cc0c01007387 */ /* 0x0001e80000100800 */
[----:B------:R1:W-:Y:S01]  /*b420*/  STL [R1+0x220], R13 ;  /* 0x0002200d01007387 */ /* 0x0003e20000100800 */
[----:B0-----:R-:W-:-:S03]  /*b430*/  IMAD.MOV.U32 R12, RZ, RZ, R248 ;  /* 0x000000ffff0c7224 */ /* 0x001fc600078e00f8 */
[----:B------:R-:W3:Y:S01]  /*b440*/  LDL.LU R248, [R1+0x48c] ;  /* 0x00048c0001f87983 */ /* 0x000ee20000300800 */
[----:B-1----:R-:W-:-:S03]  /*b450*/  IMAD.MOV.U32 R13, RZ, RZ, R251 ;  /* 0x000000ffff0d7224 */ /* 0x002fc600078e00fb */
[----:B------:R-:W3:Y:S04]  /*b460*/  LDL.LU R251, [R1+0x488] ;  /* 0x0004880001fb7983 */ /* 0x000ee80000300800 */
[----:B------:R0:W-:Y:S01]  /*b470*/  STL [R1+0x370], R10 ;  /* 0x0003700a01007387 */ /* 0x0001e20000100800 */
[----:B------:R-:W-:-:S03]  /*b480*/  LOP3.LUT R13, R13, R12, RZ, 0x3c, !PT ;  /* 0x0000000c0d0d7212 */ /* 0x000fc600078e3cff */
[----:B------:R2:W-:Y:S01]  /*b490*/  STL [R1+0x2d0], R11 ;  /* 0x0002d00b01007387 */ /* 0x0005e20000100800 */
[----:B------:R-:W-:-:S03]  /*b4a0*/  LOP3.LUT R12, R13, R12, RZ, 0x3c, !PT ;  /* 0x0000000c0d0c7212 */ /* 0x000fc600078e3cff */
[----:B0-----:R-:W3:Y:S01]  /*b4b0*/  LDL.LU R10, [R1+0x2d8] ;  /* 0x0002d800010a7983 */ /* 0x001ee20000300800 */
[----:B--2---:R-:W-:Y:S01]  /*b4c0*/  IMAD.MOV.U32 R11, RZ, RZ, R14 ;  /* 0x000000ffff0b7224 */ /* 0x004fe200078e000e */
[----:B------:R-:W-:Y:S01]  /*b4d0*/  LOP3.LUT R13, R13, R12, RZ, 0x3c, !PT ;  /* 0x0000000c0d0d7212 */ /* 0x000fe200078e3cff */
[----:B----4-:R-:W-:Y:S02]  /*b4e0*/  IMAD.MOV.U32 R14, RZ, RZ, R15 ;  /* 0x000000ffff0e7224 */ /* 0x010fe400078e000f */
[----:B------:R-:W-:Y:S02]  /*b4f0*/  IMAD.MOV.U32 R15, RZ, RZ, R238 ;  /* 0x000000ffff0f7224 */ /* 0x000fe400078e00ee */
[----:B------:R-:W-:-:S04]  /*b500*/  IMAD.WIDE R12, R235, 0x2, R12 ;  /* 0x00000002eb0c7825 */ /* 0x000fc800078e020c */
[----:B------:R-:W-:-:S05]  /*b510*/  IMAD.WIDE R14, R235, 0x2, R14 ;  /* 0x00000002eb0e7825 */ /* 0x000fca00078e020e */
[----:B------:R-:W-:Y:S04]  /*b520*/  STL [R1+0x224], R14 ;  /* 0x0002240e01007387 */ /* 0x000fe80000100800 */
[----:B------:R0:W-:Y:S04]  /*b530*/  STL [R1+0x2d4], R12 ;  /* 0x0002d40c01007387 */ /* 0x0001e80000100800 */
[----:B------:R1:W-:Y:S04]  /*b540*/  STL [R1+0x228], R13 ;  /* 0x0002280d01007387 */ /* 0x0003e80000100800 */
[----:B0-----:R-:W2:Y:S04]  /*b550*/  LDL.LU R12, [R1+0x230] ;  /* 0x00023000010c7983 */ /* 0x001ea80000300800 */
[----:B-1----:R-:W2:Y:S01]  /*b560*/  LDL.LU R13, [R1+0x2dc] ;  /* 0x0002dc00010d7983 */ /* 0x002ea20000300800 */
[----:B------:R-:W-:-:S02]  /*b570*/  IMAD.MOV.U32 R238, RZ, RZ, R15 ;  /* 0x000000ffffee7224 */ /* 0x000fc400078e000f */
[----:B------:R-:W-:Y:S02]  /*b580*/  IMAD.MOV.U32 R14, RZ, RZ, R240 ;  /* 0x000000ffff0e7224 */ /* 0x000fe400078e00f0 */
[----:B------:R-:W-:Y:S02]  /*b590*/  IMAD.MOV.U32 R15, RZ, RZ, R239 ;  /* 0x000000ffff0f7224 */ /* 0x000fe400078e00ef */
[----:B------:R-:W-:-:S04]  /*b5a0*/  IMAD.WIDE R14, R235, 0x2, R14 ;  /* 0x00000002eb0e7825 */ /* 0x000fc800078e020e */
[----:B------:R-:W-:Y:S01]  /*b5b0*/  IMAD.MOV.U32 R239, RZ, RZ, R15 ;  /* 0x000000ffffef7224 */ /* 0x000fe200078e000f */
        /* <DEDUP_REMOVED lines=9> */
[----:B------:R-:W4:Y:S01]  /*b650*/  LDL.LU R2, [R1+0x480] ;  /* 0x0004800001027983 */ /* 0x000f220000300800 */
[----:B--2---:R-:W-:-:S03]  /*b660*/  LOP3.LUT R13, R13, R12, RZ, 0x3c, !PT ;  /* 0x0000000c0d0d7212 */ /* 0x004fc600078e3cff */
[----:B------:R-:W2:Y:S01]  /*b670*/  LDL.LU R240, [R1+0x47c] ;  /* 0x00047c0001f07983 */ /* 0x000ea20000300800 */
[----:B------:R-:W-:-:S03]  /*b680*/  LOP3.LUT R12, R13, R12, RZ, 0x3c, !PT ;  /* 0x0000000c0d0c7212 */ /* 0x000fc600078e3cff */
[----:B------:R0:W-:Y:S01]  /*b690*/  STL [R1+0x22c], R14 ;  /* 0x00022c0e01007387 */ /* 0x0001e20000100800 */
[----:B------:R-:W-:Y:S02]  /*b6a0*/  LOP3.LUT R11, R11, R10, RZ, 0x3c, !PT ;  /* 0x0000000a0b0b7212 */ /* 0x000fe400078e3cff */
[----:B------:R-:W-:Y:S02]  /*b6b0*/  LOP3.LUT R13, R13, R12, RZ, 0x3c, !PT ;  /* 0x0000000c0d0d7212 */ /* 0x000fe400078e3cff */
[C---:B------:R-:W-:Y:S01]  /*b6c0*/  LOP3.LUT R10, R11.reuse, R10, RZ, 0x3c, !PT ;  /* 0x0000000a0b0a7212 */ /* 0x040fe200078e3cff */
[----:B0-----:R-:W3:Y:S04]  /*b6d0*/  LDL.LU R14, [R1+0x37c] ;  /* 0x00037c00010e7983 */ /* 0x001ee80000300800 */
[----:B------:R-:W4:Y:S01]  /*b6e0*/  LDL.LU R15, [R1+0x234] ;  /* 0x00023400010f7983 */ /* 0x000f220000300800 */
[----:B------:R-:W-:Y:S01]  /*b6f0*/  LOP3.LUT R11, R11, R10, RZ, 0x3c, !PT ;  /* 0x0000000a0b0b7212 */ /* 0x000fe200078e3cff */
[----:B------:R-:W-:-:S04]  /*b700*/  IMAD.WIDE R12, R235, 0x2, R12 ;  /* 0x00000002eb0c7825 */ /* 0x000fc800078e020c */
[----:B------:R-:W-:Y:S01]  /*b710*/  IMAD.WIDE R10, R235, 0x2, R10 ;  /* 0x00000002eb0a7825 */ /* 0x000fe200078e020a */
[----:B------:R0:W-:Y:S04]  /*b720*/  STL [R1+0x2dc], R12 ;  /* 0x0002dc0c01007387 */ /* 0x0001e80000100800 */
[----:B------:R1:W-:Y:S01]  /*b730*/  STL [R1+0x230], R13 ;  /* 0x0002300d01007387 */ /* 0x0003e20000100800 */
[----:B0-----:R-:W-:-:S03]  /*b740*/  IMAD.MOV.U32 R12, RZ, RZ, R252 ;  /* 0x000000ffff0c7224 */ /* 0x001fc600078e00fc */
[----:B------:R-:W2:Y:S01]  /*b750*/  LDL.LU R252, [R1+0x478] ;  /* 0x0004780001fc7983 */ /* 0x000ea20000300800 */
[----:B-1----:R-:W-:-:S03]  /*b760*/  IMAD.MOV.U32 R13, RZ, RZ, R249 ;  /* 0x000000ffff0d7224 */ /* 0x002fc600078e00f9 */
[----:B------:R-:W2:Y:S04]  /*b770*/  LDL.LU R249, [R1+0x474] ;  /* 0x0004740001f97983 */ /* 0x000ea80000300800 */
[----:B------:R0:W-:Y:S04]  /*b780*/  STL [R1+0x378], R10 ;  /* 0x0003780a01007387 */ /* 0x0001e80000100800 */
[----:B------:R3:W-:Y:S04]  /*b790*/  STL [R1+0x2e0], R11 ;  /* 0x0002e00b01007387 */ /* 0x0007e80000100800 */
[----:B0-----:R-:W2:Y:S01]  /*b7a0*/  LDL.LU R10, [R1+0x2e8] ;  /* 0x0002e800010a7983 */ /* 0x001ea20000300800 */
[----:B------:R-:W-:-:S04]  /*b7b0*/  LOP3.LUT R13, R13, R12, RZ, 0x3c, !PT ;  /* 0x0000000c0d0d7212 */ /* 0x000fc800078e3cff */
[----:B------:R-:W-:-:S04]  /*b7c0*/  LOP3.LUT R12, R13, R12, RZ, 0x3c, !PT ;  /* 0x0000000c0d0c7212 */ /* 0x000fc800078e3cff */
[----:B------:R-:W-:-:S03]  /*b7d0*/  LOP3.LUT R13, R13, R12, RZ, 0x3c, !PT ;  /* 0x0000000c0d0d7212 */ /* 0x000fc600078e3cff */
[----:B------:R-:W-:-:S04]  /*b7e0*/  IMAD.WIDE R12, R235, 0x2, R12 ;  /* 0x00000002eb0c7825 */ /* 0x000fc800078e020c */
[----:B---3--:R-:W-:Y:S02]  /*b7f0*/  IMAD.MOV.U32 R11, RZ, RZ, R14 ;  /* 0x000000ffff0b7224 */ /* 0x008fe400078e000e */
[----:B----4-:R-:W-:Y:S02]  /*b800*/  IMAD.MOV.U32 R14, RZ, RZ, R15 ;  /* 0x000000ffff0e7224 */ /* 0x010fe400078e000f */
[----:B--2---:R-:W-:Y:S02]  /*b810*/  IMAD.MOV.U32 R15, RZ, RZ, R240 ;  /* 0x000000ffff0f7224 */ /* 0x004fe400078e00f0 */
[----:B------:R-:W-:-:S05]  /*b820*/  IMAD.WIDE R14, R235, 0x2, R14 ;  /* 0x00000002eb0e7825 */ /* 0x000fca00078e020e */
[----:B------:R-:W-:Y:S04]  /*b830*/  STL [R1+0x234], R14 ;  /* 0x0002340e01007387 */ /* 0x000fe80000100800 */
[----:B------:R0:W-:Y:S04]  /*b840*/  STL [R1+0x2e4], R12 ;  /* 0x0002e40c01007387 */ /* 0x0001e80000100800 */
[----:B------:R1:W-:Y:S04]  /*b850*/  STL [R1+0x238], R13 ;  /* 0x0002380d01007387 */ /* 0x0003e80000100800 */
[----:B0-----:R-:W2:Y:S04]  /*b860*/  LDL.LU R12, [R1+0x240] ;  /* 0x00024000010c7983 */ /* 0x001ea80000300800 */
[----:B-1----:R-:W2:Y:S01]  /*b870*/  LDL.LU R13, [R1+0x2ec] ;  /* 0x0002ec00010d7983 */ /* 0x002ea20000300800 */
[----:B------:R-:W-:-:S04]  /*b880*/  LOP3.LUT R11, R11, R10, RZ, 0x3c, !PT ;  /* 0x0000000a0b0b7212 */ /* 0x000fc800078e3cff */
[----:B------:R-:W-:-:S04]  /*b890*/  LOP3.LUT R10, R11, R10, RZ, 0x3c, !PT ;  /* 0x0000000a0b0a7212 */ /* 0x000fc800078e3cff */
[----:B------:R-:W-:Y:S01]  /*b8a0*/  LOP3.LUT R11, R11, R10, RZ, 0x3c, !PT ;  /* 0x0000000a0b0b7212 */ /* 0x000fe200078e3cff */
[----:B------:R-:W-:Y:S02]  /*b8b0*/  IMAD.MOV.U32 R240, RZ, RZ, R15 ;  /* 0x000000fffff07224 */ /* 0x000fe400078e000f */
[----:B------:R-:W-:Y:S02]  /*b8c0*/  IMAD.MOV.U32 R14, RZ, RZ, R242 ;  /* 0x000000ffff0e7224 */ /* 0x000fe400078e00f2 */
[----:B------:R-:W-:-:S04]  /*b8d0*/  IMAD.WIDE R10, R235, 0x2, R10 ;  /* 0x00000002eb0a7825 */ /* 0x000fc800078e020a */
[----:B------:R-:W-:Y:S01]  /*b8e0*/  IMAD.MOV.U32 R15, RZ, RZ, R241 ;  /* 0x000000ffff0f7224 */ /* 0x000fe200078e00f1 */
[----:B------:R0:W-:Y:S01]  /*b8f0*/  STL [R1+0x37c], R10 ;  /* 0x00037c0a01007387 */ /* 0x0001e20000100800 */
[----:B------:R-:W-:-:S03]  /*b900*/  IMAD.WIDE R14, R235, 0x2, R14 ;  /* 0x00000002eb0e7825 */ /* 0x000fc600078e020e */
[----:B------:R1:W-:Y:S01]  /*b910*/  STL [R1+0x2e8], R11 ;  /* 0x0002e80b01007387 */ /* 0x0003e20000100800 */
[----:B------:R-:W-:Y:S02]  /*b920*/  IMAD.MOV.U32 R241, RZ, RZ, R15 ;  /* 0x000000fffff17224 */ /* 0x000fe400078e000f */
[----:B0-----:R-:W-:Y:S02]  /*b930*/  IMAD.MOV.U32 R10, RZ, RZ, R0 ;  /* 0x000000ffff0a7224 */ /* 0x001fe400078e0000 */
[----:B------:R-:W3:Y:S01]  /*b940*/  LDL.LU R0, [R1+0x470] ;  /* 0x0004700001007983 */ /* 0x000ee20000300800 */
[----:B-1----:R-:W-:-:S03]  /*b950*/  IMAD.MOV.U32 R11, RZ, RZ, R7 ;  /* 0x000000ffff0b7224 */ /* 0x002fc600078e0007 */
[----:B------:R-:W4:Y:S04]  /*b960*/  LDL.LU R7, [R1+0x46c] ;  /* 0x00046c0001077983 */ /* 0x000f280000300800 */
[----:B------:R-:W3:Y:S04]  /*b970*/  LDL.LU R242, [R1+0x468] ;  /* 0x0004680001f27983 */ /* 0x000ee80000300800 */
[----:B------:R0:W-:Y:S04]  /*b980*/  STL [R1+0x23c], R14 ;  /* 0x00023c0e01007387 */ /* 0x0001e80000100800 */
[----:B0-----:R-:W4:Y:S04]  /*b990*/  LDL.LU R14, [R1+0x384] ;  /* 0x00038400010e7983 */ /* 0x001f280000300800 */
[----:B------:R-:W3:Y:S01]  /*b9a0*/  LDL.LU R15, [R1+0x244] ;  /* 0x00024400010f7983 */ /* 0x000ee20000300800 */
[----:B------:R-:W-:-:S04]  /*b9b0*/  LOP3.LUT R11, R11, R10, RZ, 0x3c, !PT ;  /* 0x0000000a0b0b7212 */ /* 0x000fc800078e3cff */
[----:B------:R-:W-:-:S04]  /*b9c0*/  LOP3.LUT R10, R11, R10, RZ, 0x3c, !PT ;  /* 0x0000000a0b0a7212 */ /* 0x000fc800078e3cff */
[----:B------:R-:W-:-:S03]  /*b9d0*/  LOP3.LUT R11, R11, R10, RZ, 0x3c, !PT ;  /* 0x0000000a0b0b7212 */ /* 0x000fc600078e3cff */
[----:B------:R-:W-:Y:S01]  /*b9e0*/  IMAD.WIDE R10, R235, 0x2, R10 ;  /* 0x00000002eb0a7825 */ /* 0x000fe200078e020a */
[----:B--2---:R-:W-:-:S04]  /*b9f0*/  LOP3.LUT R13, R13, R12, RZ, 0x3c, !PT ;  /* 0x0000000c0d0d7212 */ /* 0x004fc800078e3cff */
[----:B------:R-:W-:-:S04]  /*ba00*/  LOP3.LUT R12, R13, R12, RZ, 0x3c, !PT ;  /* 0x0000000c0d0c7212 */ /* 0x000fc800078e3cff */
[----:B------:R-:W-:-:S03]  /*ba10*/  LOP3.LUT R13, R13, R12, RZ, 0x3c, !PT ;  /* 0x0000000c0d0d7212 */ /* 0x000fc600078e3cff */
[----:B------:R-:W-:-:S05]  /*ba20*/  IMAD.WIDE R12, R235, 0x2, R12 ;  /* 0x00000002eb0c7825 */ /* 0x000fca00078e020c */
[----:B------:R0:W-:Y:S04]  /*ba30*/  STL [R1+0x2ec], R12 ;  /* 0x0002ec0c01007387 */ /* 0x0001e80000100800 */
[----:B------:R1:W-:Y:S01]  /*ba40*/  STL [R1+0x240], R13 ;  /* 0x0002400d01007387 */ /* 0x0003e20000100800 */
[----:B0-----:R-:W-:Y:S02]  /*ba50*/  IMAD.MOV.U32 R12, RZ, RZ, R236 ;  /* 0x000000ffff0c7224 */ /* 0x001fe400078e00ec */
[----:B-1----:R-:W-:Y:S01]  /*ba60*/  IMAD.MOV.U32 R13, RZ, RZ, R250 ;  /* 0x000000ffff0d7224 */ /* 0x002fe200078e00fa */
[----:B------:R-:W2:Y:S04]  /*ba70*/  LDL.LU R236, [R1+0x464] ;  /* 0x0004640001ec7983 */ /* 0x000ea80000300800 */
[-C--:B------:R-:W-:Y:S01]  /*ba80*/  LOP3.LUT R13, R13, R12.reuse, RZ, 0x3c, !PT ;  /* 0x0000000c0d0d7212 */ /* 0x080fe200078e3cff */
[----:B------:R-:W2:Y:S03]  /*ba90*/  LDL.LU R250, [R1+0x460] ;  /* 0x0004600001fa7983 */ /* 0x000ea60000300800 */
[C---:B------:R-:W-:Y:S01]  /*baa0*/  LOP3.LUT R12, R13.reuse, R12, RZ, 0x3c, !PT ;  /* 0x0000000c0d0c7212 */ /* 0x040fe200078e3cff */
[----:B------:R0:W-:Y:S04]  /*bab0*/  STL [R1+0x380], R10 ;  /* 0x0003800a01007387 */ /* 0x0001e80000100800 */
[----:B------:R4:W-:Y:S01]  /*bac0*/  STL [R1+0x2f0], R11 ;  /* 0x0002f00b01007387 */ /* 0x0009e20000100800 */
[----:B------:R-:W-:-:S03]  /*bad0*/  LOP3.LUT R13, R13, R12, RZ, 0x3c, !PT ;  /* 0x0000000c0d0d7212 */ /* 0x000fc600078e3cff */
[C---:B------:R-:W-:Y:S01]  /*bae0*/  IMAD.WIDE R12, R235.reuse, 0x2, R12 ;  /* 0x00000002eb0c7825 */ /* 0x040fe200078e020c */
[----:B0-----:R-:W2:Y:S03]  /*baf0*/  LDL.LU R10, [R1+0x2f8] ;  /* 0x0002f800010a7983 */ /* 0x001ea60000300800 */
[----:B----4-:R-:W-:Y:S02]  /*bb00*/  IMAD.MOV.U32 R11, RZ, RZ, R14 ;  /* 0x000000ffff0b7224 */ /* 0x010fe400078e000e */
[----:B---3--:R-:W-:Y:S02]  /*bb10*/  IMAD.MOV.U32 R14, RZ, RZ, R15 ;  /* 0x000000ffff0e7224 */ /* 0x008fe400078e000f */
[----:B------:R-:W-:Y:S02]  /*bb20*/  IMAD.MOV.U32 R15, RZ, RZ, R242 ;  /* 0x000000ffff0f7224 */ /* 0x000fe400078e00f2 */
[----:B------:R-:W-:-:S05]  /*bb30*/  IMAD.WIDE R14, R235, 0x2, R14 ;  /* 0x00000002eb0e7825 */ /* 0x000fca00078e020e */
[----:B------:R-:W-:Y:S04]  /*bb40*/  STL [R1+0x244], R14 ;  /* 0x0002440e01007387 */ /* 0x000fe80000100800 */
[----:B------:R0:W-:Y:S04]  /*bb50*/  STL [R1+0x2f4], R12 ;  /* 0x0002f40c01007387 */ /* 0x0001e80000100800 */
[----:B------:R1:W-:Y:S04]  /*bb60*/  STL [R1+0x248], R13 ;  /* 0x0002480d01007387 */ /* 0x0003e80000100800 */
[----:B0-----:R-:W3:Y:S04]  /*bb70*/  LDL.LU R12, [R1+0x250] ;  /* 0x00025000010c7983 */ /* 0x001ee80000300800 */
[----:B-1----:R-:W3:Y:S01]  /*bb80*/  LDL.LU R13, [R1+0x2fc] ;  /* 0x0002fc00010d7983 */ /* 0x002ee20000300800 */
[----:B------:R-:W-:-:S02]  /*bb90*/  IMAD.MOV.U32 R242, RZ, RZ, R15 ;  /* 0x000000fffff27224 */ /* 0x000fc400078e000f */
[----:B------:R-:W-:Y:S02]  /*bba0*/  IMAD.MOV.U32 R14, RZ, RZ, R246 ;  /* 0x000000ffff0e7224 */ /* 0x000fe400078e00f6 */
[----:B------:R-:W-:Y:S02]  /*bbb0*/  IMAD.MOV.U32 R15, RZ, RZ, R243 ;  /* 0x000000ffff0f7224 */ /* 0x000fe400078e00f3 */
[----:B------:R-:W-:-:S04]  /*bbc0*/  IMAD.WIDE R14, R235, 0x2, R14 ;  /* 0x00000002eb0e7825 */ /* 0x000fc800078e020e */
[----:B------:R-:W-:Y:S01]  /*bbd0*/  IMAD.MOV.U32 R243, RZ, RZ, R15 ;  /* 0x000000fffff37224 */ /* 0x000fe200078e000f */
[----:B--2---:R-:W-:-:S04]  /*bbe0*/  LOP3.LUT R11, R11, R10, RZ, 0x3c, !PT ;  /* 0x0000000a0b0b7212 */ /* 0x004fc800078e3cff */
[----:B------:R-:W-:-:S04]  /*bbf0*/  LOP3.LUT R10, R11, R10, RZ, 0x3c, !PT ;  /* 0x0000000a0b0a7212 */ /* 0x000fc800078e3cff */
[----:B------:R-:W-:-:S03]  /*bc00*/  LOP3.LUT R11, R11, R10, RZ, 0x3c, !PT ;  /* 0x0000000a0b0b7212 */ /* 0x000fc600078e3cff */
[----:B------:R-:W-:-:S05]  /*bc10*/  IMAD.WIDE R10, R235, 0x2, R10 ;  /* 0x00000002eb0a7825 */ /* 0x000fca00078e020a */
[----:B------:R0:W-:Y:S04]  /*bc20*/  STL [R1+0x384], R10 ;  /* 0x0003840a01007387 */ /* 0x0001e80000100800 */
[----:B------:R1:W-:Y:S01]  /*bc30*/  STL [R1+0x2f8], R11 ;  /* 0x0002f80b01007387 */ /* 0x0003e20000100800 */
[----:B0-----:R-:W-:-:S03]  /*bc40*/  IMAD.MOV.U32 R10, RZ, RZ, R3 ;  /* 0x000000ffff0a7224 */ /* 0x001fc600078e0003 */
[----:B------:R-:W2:Y:S01]  /*bc50*/  LDL.LU R3, [R1+0x45c] ;  /* 0x00045c0001037983 */ /* 0x000ea20000300800 */
[----:B-1----:R-:W-:-:S03]  /*bc60*/  IMAD.MOV.U32 R11, RZ, RZ, R244 ;  /* 0x000000ffff0b7224 */ /* 0x002fc600078e00f4 */
[----:B------:R-:W4:Y:S04]  /*bc70*/  LDL.LU R244, [R1+0x458] ;  /* 0x0004580001f47983 */ /* 0x000f280000300800 */
[----:B------:R-:W2:Y:S01]  /*bc80*/  LDL.LU R246, [R1+0x454] ;  /* 0x0004540001f67983 */ /* 0x000ea20000300800 */
[----:B---3--:R-:W-:-:S04]  /*bc90*/  LOP3.LUT R13, R13, R12, RZ, 0x3c, !PT ;  /* 0x0000000c0d0d7212 */ /* 0x008fc800078e3cff */
[----:B------:R-:W-:-:S04]  /*bca0*/  LOP3.LUT R12, R13, R12, RZ, 0x3c, !PT ;  /* 0x0000000c0d0c7212 */ /* 0x000fc800078e3cff */
[----:B------:R-:W-:Y:S01]  /*bcb0*/  LOP3.LUT R13, R13, R12, RZ, 0x3c, !PT ;  /* 0x0000000c0d0d7212 */ /* 0x000fe200078e3cff */
[----:B------:R0:W-:Y:S02]  /*bcc0*/  STL [R1+0x24c], R14 ;  /* 0x00024c0e01007387 */ /* 0x0001e40000100800 */
[----:B------:R-:W-:Y:S02]  /*bcd0*/  IMAD.WIDE R12, R235, 0x2, R12 ;  /* 0x00000002eb0c7825 */ /* 0x000fe400078e020c */
[----:B0-----:R-:W3:Y:S04]  /*bce0*/  LDL.LU R14, [R1+0x25c] ;  /* 0x00025c00010e7983 */ /* 0x001ee80000300800 */
[----:B------:R-:W4:Y:S04]  /*bcf0*/  LDL.LU R15, [R1+0x254] ;  /* 0x00025400010f7983 */ /* 0x000f280000300800 */
[----:B------:R0:W-:Y:S04]  /*bd00*/  STL [R1+0x2fc], R12 ;  /* 0x0002fc0c01007387 */ /* 0x0001e80000100800 */
[----:B------:R1:W-:Y:S04]  /*bd10*/  STL [R1+0x250], R13 ;  /* 0x0002500d01007387 */ /* 0x0003e80000100800 */
[----:B0-----:R-:W2:Y:S04]  /*bd20*/  LDL.LU R12, [R1+0x304] ;  /* 0x00030400010c7983 */ /* 0x001ea80000300800 */
[----:B-1----:R-:W2:Y:S01]  /*bd30*/  LDL.LU R13, [R1+0x258] ;  /* 0x00025800010d7983 */ /* 0x002ea20000300800 */
[----:B------:R-:W-:-:S04]  /*bd40*/  LOP3.LUT R11, R11, R10, RZ, 0x3c, !PT ;  /* 0x0000000a0b0b7212 */ /* 0x000fc800078e3cff */
[----:B------:R-:W-:-:S04]  /*bd50*/  LOP3.LUT R10, R11, R10, RZ, 0x3c, !PT ;  /* 0x0000000a0b0a7212 */ /* 0x000fc800078e3cff */
[----:B------:R-:W-:-:S03]  /*bd60*/  LOP3.LUT R11, R11, R10, RZ, 0x3c, !PT ;  /* 0x0000000a0b0b7212 */ /* 0x000fc600078e3cff */
[----:B------:R-:W-:-:S05]  /*bd70*/  IMAD.WIDE R10, R235, 0x2, R10 ;  /* 0x00000002eb0a7825 */ /* 0x000fca00078e020a */
[----:B------:R-:W-:Y:S04]  /*bd80*/  STL [R1+0x388], R10 ;  /* 0x0003880a01007387 */ /* 0x000fe80000100800 */
[----:B------:R3:W-:Y:S02]  /*bd90*/  STL [R1+0x300], R11 ;  /* 0x0003000b01007387 */ /* 0x0007e40000100800 */
[----:B---3--:R-:W-:Y:S02]  /*bda0*/  IMAD.MOV.U32 R11, RZ, RZ, R14 ;  /* 0x000000ffff0b7224 */ /* 0x008fe400078e000e */
[----:B----4-:R-:W-:Y:S02]  /*bdb0*/  IMAD.MOV.U32 R14, RZ, RZ, R15 ;  /* 0x000000ffff0e7224 */ /* 0x010fe400078e000f */
[----:B------:R-:W-:-:S02]  /*bdc0*/  IMAD.MOV.U32 R15, RZ, RZ, R244 ;  /* 0x000000ffff0f7224 */ /* 0x000fc400078e00f4 */
[----:B------:R-:W-:-:S04]  /*bdd0*/  IMAD.WIDE R14, R235, 0x2, R14 ;  /* 0x00000002eb0e7825 */ /* 0x000fc800078e020e */
[----:B--2---:R-:W-:Y:S02]  /*bde0*/  IMAD.MOV.U32 R244, RZ, RZ, R12 ;  /* 0x000000fffff47224 */ /* 0x004fe400078e000c */
[----:B------:R-:W-:Y:S02]  /*bdf0*/  IMAD.MOV.U32 R12, RZ, RZ, R13 ;  /* 0x000000ffff0c7224 */ /* 0x000fe400078e000d */
[----:B------:R-:W-:Y:S02]  /*be00*/  IMAD.MOV.U32 R13, RZ, RZ, R245 ;  /* 0x000000ffff0d7224 */ /* 0x000fe400078e00f5 */
[----:B------:R-:W-:Y:S01]  /*be10*/  IMAD.WIDE R12, R235, 0x2, R12 ;  /* 0x00000002eb0c7825 */ /* 0x000fe200078e020c */
[----:B------:R-:W-:Y:S04]  /*be20*/  STL [R1+0x254], R14 ;  /* 0x0002540e01007387 */ /* 0x000fe80000100800 */
[----:B------:R0:W-:Y:S04]  /*be30*/  STL [R1+0x258], R12 ;  /* 0x0002580c01007387 */ /* 0x0001e80000100800 */
[----:B0-----:R-:W2:Y:S01]  /*be40*/  LDL.LU R12, [R1+0x264] ;  /* 0x00026400010c7983 */ /* 0x001ea20000300800 */
[----:B------:R-:W-:-:S02]  /*be50*/  IMAD.MOV.U32 R10, RZ, RZ, R11 ;  /* 0x000000ffff0a7224 */ /* 0x000fc400078e000b */
[----:B------:R-:W-:Y:S02]  /*be60*/  IMAD.MOV.U32 R11, RZ, RZ, R246 ;  /* 0x000000ffff0b7224 */ /* 0x000fe400078e00f6 */
[----:B------:R-:W-:Y:S02]  /*be70*/  IMAD.MOV.U32 R246, RZ, RZ, R244 ;  /* 0x000000fffff67224 */ /* 0x000fe400078e00f4 */
[----:B------:R-:W-:-:S04]  /*be80*/  IMAD.WIDE R10, R235, 0x2, R10 ;  /* 0x00000002eb0a7825 */ /* 0x000fc800078e020a */
[----:B------:R-:W-:Y:S02]  /*be90*/  IMAD.MOV.U32 R244, RZ, RZ, R15 ;  /* 0x000000fffff47224 */ /* 0x000fe400078e000f */
[----:B------:R-:W-:Y:S02]  /*bea0*/  IMAD.MOV.U32 R14, RZ, RZ, R248 ;  /* 0x000000ffff0e7224 */ /* 0x000fe400078e00f8 */
[----:B------:R-:W-:Y:S01]  /*beb0*/  IMAD.MOV.U32 R15, RZ, RZ, R247 ;  /* 0x000000ffff0f7224 */ /* 0x000fe200078e00f7 */
[----:B------:R0:W-:Y:S01]  /*bec0*/  STL [R1+0x25c], R10 ;  /* 0x00025c0a01007387 */ /* 0x0001e20000100800 */
[----:B------:R-:W-:Y:S02]  /*bed0*/  IMAD.MOV.U32 R245, RZ, RZ, R13 ;  /* 0x000000fffff57224 */ /* 0x000fe400078e000d */
[----:B------:R-:W-:Y:S02]  /*bee0*/  IMAD.MOV.U32 R13, RZ, RZ, R246 ;  /* 0x000000ffff0d7224 */ /* 0x000fe400078e00f6 */
[----:B------:R-:W-:-:S04]  /*bef0*/  IMAD.WIDE R14, R235, 0x2, R14 ;  /* 0x00000002eb0e7825 */ /* 0x000fc800078e020e */
[----:B------:R-:W-:Y:S02]  /*bf00*/  IMAD.MOV.U32 R246, RZ, RZ, R11 ;  /* 0x000000fffff67224 */ /* 0x000fe400078e000b */
[----:B0-----:R-:W-:Y:S02]  /*bf10*/  IMAD.MOV.U32 R10, RZ, RZ, R251 ;  /* 0x000000ffff0a7224 */ /* 0x001fe400078e00fb */
[----:B------:R-:W3:Y:S01]  /*bf20*/  LDL.LU R251, [R1+0x450] ;  /* 0x0004500001fb7983 */ /* 0x000ee20000300800 */
[----:B------:R-:W-:-:S03]  /*bf30*/  IMAD.MOV.U32 R11, RZ, RZ, R8 ;  /* 0x000000ffff0b7224 */ /* 0x000fc600078e0008 */
[----:B------:R-:W4:Y:S01]  /*bf40*/  LDL.LU R8, [R1+0x44c] ;  /* 0x00044c0001087983 */ /* 0x000f220000300800 */
[----:B------:R-:W-:-:S03]  /*bf50*/  IMAD.MOV.U32 R247, RZ, RZ, R15 ;  /* 0x000000fffff77224 */ /* 0x000fc600078e000f */
        /* <DEDUP_REMOVED lines=17> */
[----:B------:R-:W2:Y:S01]  /*c070*/  LDL.LU R252, [R1+0x440] ;  /* 0x0004400001fc7983 */ /* 0x000ea20000300800 */
[----:B------:R-:W-:-:S03]  /*c080*/  LOP3.LUT R13, R13, R12, RZ, 0x3c, !PT ;  /* 0x0000000c0d0d7212 */ /* 0x000fc600078e3cff */
[----:B------:R0:W-:Y:S04]  /*c090*/  STL [R1+0x38c], R10 ;  /* 0x00038c0a01007387 */ /* 0x0001e80000100800 */
[----:B------:R4:W-:Y:S01]  /*c0a0*/  STL [R1+0x308], R11 ;  /* 0x0003080b01007387 */ /* 0x0009e20000100800 */
[----:B------:R-:W-:-:S03]  /*c0b0*/  LOP3.LUT R12, R13, R12, RZ, 0x3c, !PT ;  /* 0x0000000c0d0c7212 */ /* 0x000fc600078e3cff */
[----:B0-----:R-:W2:Y:S01]  /*c0c0*/  LDL.LU R10, [R1+0x310] ;  /* 0x00031000010a7983 */ /* 0x001ea20000300800 */
[----:B----4-:R-:W-:Y:S01]  /*c0d0*/  IMAD.MOV.U32 R11, RZ, RZ, R14 ;  /* 0x000000ffff0b7224 */ /* 0x010fe200078e000e */
[----:B------:R-:W-:Y:S01]  /*c0e0*/  LOP3.LUT R13, R13, R12, RZ, 0x3c, !PT ;  /* 0x0000000c0d0d7212 */ /* 0x000fe200078e3cff */
[----:B---3--:R-:W-:Y:S02]  /*c0f0*/  IMAD.MOV.U32 R14, RZ, RZ, R15 ;  /* 0x000000ffff0e7224 */ /* 0x008fe400078e000f */
[----:B------:R-:W-:Y:S02]  /*c100*/  IMAD.MOV.U32 R15, RZ, RZ, R248 ;  /* 0x000000ffff0f7224 */ /* 0x000fe400078e00f8 */
[----:B------:R-:W-:-:S04]  /*c110*/  IMAD.WIDE R12, R235, 0x2, R12 ;  /* 0x00000002eb0c7825 */ /* 0x000fc800078e020c */
        /* <DEDUP_REMOVED lines=19> */
[----:B------:R-:W2:Y:S01]  /*c250*/  LDL.LU R7, [R1+0x43c] ;  /* 0x00043c0001077983 */ /* 0x000ea20000300800 */
[----:B---3--:R-:W-:-:S03]  /*c260*/  LOP3.LUT R13, R13, R12, RZ, 0x3c, !PT ;  /* 0x0000000c0d0d7212 */ /* 0x008fc600078e3cff */
[----:B------:R-:W3:Y:S01]  /*c270*/  LDL.LU R236, [R1+0x438] ;  /* 0x0004380001ec7983 */ /* 0x000ee20000300800 */
[----:B------:R-:W-:Y:S02]  /*c280*/  LOP3.LUT R11, R11, R10, RZ, 0x3c, !PT ;  /* 0x0000000a0b0b7212 */ /* 0x000fe400078e3cff */
[----:B------:R-:W-:Y:S01]  /*c290*/  LOP3.LUT R12, R13, R12, RZ, 0x3c, !PT ;  /* 0x0000000c0d0c7212 */ /* 0x000fe200078e3cff */
[----:B------:R-:W4:Y:S01]  /*c2a0*/  LDL.LU R0, [R1+0x434] ;  /* 0x0004340001007983 */ /* 0x000f220000300800 */
[----:B------:R-:W-:Y:S02]  /*c2b0*/  LOP3.LUT R10, R11, R10, RZ, 0x3c, !PT ;  /* 0x0000000a0b0a7212 */ /* 0x000fe400078e3cff */
[----:B------:R-:W-:Y:S02]  /*c2c0*/  LOP3.LUT R13, R13, R12, RZ, 0x3c, !PT ;  /* 0x0000000c0d0d7212 */ /* 0x000fe400078e3cff */
[----:B------:R-:W-:Y:S01]  /*c2d0*/  LOP3.LUT R11, R11, R10, RZ, 0x3c, !PT ;  /* 0x0000000a0b0b7212 */ /* 0x000fe200078e3cff */
[----:B------:R0:W-:Y:S01]  /*c2e0*/  STL [R1+0x270], R14 ;  /* 0x0002700e01007387 */ /* 0x0001e20000100800 */
[----:B------:R-:W-:-:S04]  /*c2f0*/  IMAD.WIDE R12, R235, 0x2, R12 ;  /* 0x00000002eb0c7825 */ /* 0x000fc800078e020c */
[----:B------:R-:W-:Y:S01]  /*c300*/  IMAD.WIDE R10, R235, 0x2, R10 ;  /* 0x00000002eb0a7825 */ /* 0x000fe200078e020a */
[----:B0-----:R-:W2:Y:S04]  /*c310*/  LDL.LU R14, [R1+0x398] ;  /* 0x00039800010e7983 */ /* 0x001ea80000300800 */
[----:B------:R-:W3:Y:S04]  /*c320*/  LDL.LU R15, [R1+0x278] ;  /* 0x00027800010f7983 */ /* 0x000ee80000300800 */
[----:B------:R0:W-:Y:S04]  /*c330*/  STL [R1+0x314], R12 ;  /* 0x0003140c01007387 */ /* 0x0001e80000100800 */
[----:B------:R1:W-:Y:S01]  /*c340*/  STL [R1+0x274], R13 ;  /* 0x0002740d01007387 */ /* 0x0003e20000100800 */
[----:B0-----:R-:W-:-:S03]  /*c350*/  IMAD.MOV.U32 R12, RZ, RZ, R250 ;  /* 0x000000ffff0c7224 */ /* 0x001fc600078e00fa */
[----:B------:R-:W4:Y:S01]  /*c360*/  LDL.LU R250, [R1+0x430] ;  /* 0x0004300001fa7983 */ /* 0x000f220000300800 */
[----:B-1----:R-:W-:-:S03]  /*c370*/  IMAD.MOV.U32 R13, RZ, RZ, R3 ;  /* 0x000000ffff0d7224 */ /* 0x002fc600078e0003 */
[----:B------:R-:W4:Y:S04]  /*c380*/  LDL.LU R3, [R1+0x42c] ;  /* 0x00042c0001037983 */ /* 0x000f280000300800 */
[----:B------:R0:W-:Y:S04]  /*c390*/  STL [R1+0x394], R10 ;  /* 0x0003940a01007387 */ /* 0x0001e80000100800 */
[----:B------:R2:W-:Y:S04]  /*c3a0*/  STL [R1+0x318], R11 ;  /* 0x0003180b01007387 */ /* 0x0005e80000100800 */
[----:B0-----:R-:W4:Y:S01]  /*c3b0*/  LDL.LU R10, [R1+0x320] ;  /* 0x00032000010a7983 */ /* 0x001f220000300800 */
[----:B------:R-:W-:-:S04]  /*c3c0*/  LOP3.LUT R13, R13, R12, RZ, 0x3c, !PT ;  /* 0x0000000c0d0d7212 */ /* 0x000fc800078e3cff */
[----:B------:R-:W-:-:S04]  /*c3d0*/  LOP3.LUT R12, R13, R12, RZ, 0x3c, !PT ;  /* 0x0000000c0d0c7212 */ /* 0x000fc800078e3cff */
[----:B------:R-:W-:-:S03]  /*c3e0*/  LOP3.LUT R13, R13, R12, RZ, 0x3c, !PT ;  /* 0x0000000c0d0d7212 */ /* 0x000fc600078e3cff */
[----:B------:R-:W-:-:S04]  /*c3f0*/  IMAD.WIDE R12, R235, 0x2, R12 ;  /* 0x00000002eb0c7825 */ /* 0x000fc800078e020c */
[----:B--2---:R-:W-:Y:S02]  /*c400*/  IMAD.MOV.U32 R11, RZ, RZ, R14 ;  /* 0x000000ffff0b7224 */ /* 0x004fe400078e000e */
[----:B---3--:R-:W-:Y:S02]  /*c410*/  IMAD.MOV.U32 R14, RZ, RZ, R15 ;  /* 0x000000ffff0e7224 */ /* 0x008fe400078e000f */
[----:B----4-:R-:W-:Y:S02]  /*c420*/  IMAD.MOV.U32 R15, RZ, RZ, R250 ;  /* 0x000000ffff0f7224 */ /* 0x010fe400078e00fa */
[----:B------:R-:W-:Y:S01]  /*c430*/  IMAD.WIDE R14, R235, 0x2, R14 ;  /* 0x00000002eb0e7825 */ /* 0x000fe200078e020e */
[----:B------:R-:W-:-:S04]  /*c440*/  LOP3.LUT R11, R11, R10, RZ, 0x3c, !PT ;  /* 0x0000000a0b0b7212 */ /* 0x000fc800078e3cff */
[----:B------:R-:W-:-:S04]  /*c450*/  LOP3.LUT R10, R11, R10, RZ, 0x3c, !PT ;  /* 0x0000000a0b0a7212 */ /* 0x000fc800078e3cff */
[----:B------:R-:W-:Y:S01]  /*c460*/  LOP3.LUT R11, R11, R10, RZ, 0x3c, !PT ;  /* 0x0000000a0b0b7212 */ /* 0x000fe200078e3cff */
[----:B------:R-:W-:Y:S02]  /*c470*/  STL [R1+0x278], R14 ;  /* 0x0002780e01007387 */ /* 0x000fe40000100800 */
[----:B------:R-:W-:Y:S02]  /*c480*/  IMAD.WIDE R10, R235, 0x2, R10 ;  /* 0x00000002eb0a7825 */ /* 0x000fe400078e020a */
[----:B------:R0:W-:Y:S04]  /*c490*/  STL [R1+0x31c], R12 ;  /* 0x00031c0c01007387 */ /* 0x0001e80000100800 */
[----:B------:R1:W-:Y:S04]  /*c4a0*/  STL [R1+0x27c], R13 ;  /* 0x00027c0d01007387 */ /* 0x0003e80000100800 */
[----:B0-----:R-:W2:Y:S04]  /*c4b0*/  LDL.LU R12, [R1+0x284] ;  /* 0x00028400010c7983 */ /* 0x001ea80000300800 */
[----:B-1----:R-:W2:Y:S04]  /*c4c0*/  LDL.LU R13, [R1+0x324] ;  /* 0x00032400010d7983 */ /* 0x002ea80000300800 */
[----:B------:R0:W-:Y:S04]  /*c4d0*/  STL [R1+0x398], R10 ;  /* 0x0003980a01007387 */ /* 0x0001e80000100800 */
[----:B------:R1:W-:Y:S04]  /*c4e0*/  STL [R1+0x320], R11 ;  /* 0x0003200b01007387 */ /* 0x0003e80000100800 */
[----:B0-----:R-:W3:Y:S01]  /*c4f0*/  LDL.LU R10, [R1+0x328] ;  /* 0x00032800010a7983 */ /* 0x001ee20000300800 */
[----:B-1----:R-:W-:-:S02]  /*c500*/  IMAD.MOV.U32 R11, RZ, RZ, R2 ;  /* 0x000000ffff0b7224 */ /* 0x002fc400078e0002 */
[----:B------:R-:W-:Y:S01]  /*c510*/  IMAD.MOV.U32 R250, RZ, RZ, R15 ;  /* 0x000000fffffa7224 */ /* 0x000fe200078e000f */
[----:B------:R-:W4:Y:S01]  /*c520*/  LDL.LU R2, [R1+0x428] ;  /* 0x0004280001027983 */ /* 0x000f220000300800 */
[----:B------:R-:W-:Y:S02]  /*c530*/  IMAD.MOV.U32 R14, RZ, RZ, R8 ;  /* 0x000000ffff0e7224 */ /* 0x000fe400078e0008 */
[----:B------:R-:W-:Y:S01]  /*c540*/  IMAD.MOV.U32 R15, RZ, RZ, R251 ;  /* 0x000000ffff0f7224 */ /* 0x000fe200078e00fb */
[----:B------:R-:W4:Y:S01]  /*c550*/  LDL.LU R8, [R1+0x424] ;  /* 0x0004240001087983 */ /* 0x000f220000300800 */
[----:B------:R-:W-:-:S04]  /*c560*/  IMAD.WIDE R14, R235, 0x2, R14 ;  /* 0x00000002eb0e7825 */ /* 0x000fc800078e020e */
[----:B------:R-:W-:Y:S01]  /*c570*/  IMAD.MOV.U32 R251, RZ, RZ, R15 ;  /* 0x000000fffffb7224 */ /* 0x000fe200078e000f */
[----:B------:R0:W-:Y:S04]  /*c580*/  STL [R1+0x280], R14 ;  /* 0x0002800e01007387 */ /* 0x0001e80000100800 */
[----:B0-----:R-:W4:Y:S04]  /*c590*/  LDL.LU R14, [R1+0x3a0] ;  /* 0x0003a000010e7983 */ /* 0x001f280000300800 */
[----:B------:R-:W4:Y:S01]  /*c5a0*/  LDL.LU R15, [R1+0x288] ;  /* 0x00028800010f7983 */ /* 0x000f220000300800 */
[----:B--2---:R-:W-:-:S04]  /*c5b0*/  LOP3.LUT R13, R13, R12, RZ, 0x3c, !PT ;  /* 0x0000000c0d0d7212 */ /* 0x004fc800078e3cff */
[----:B------:R-:W-:-:S04]  /*c5c0*/  LOP3.LUT R12, R13, R12, RZ, 0x3c, !PT ;  /* 0x0000000c0d0c7212 */ /* 0x000fc800078e3cff */
[----:B------:R-:W-:Y:S02]  /*c5d0*/  LOP3.LUT R13, R13, R12, RZ, 0x3c, !PT ;  /* 0x0000000c0d0d7212 */ /* 0x000fe400078e3cff */
[----:B---3--:R-:W-:-:S04]  /*c5e0*/  LOP3.LUT R11, R11, R10, RZ, 0x3c, !PT ;  /* 0x0000000a0b0b7212 */ /* 0x008fc800078e3cff */
[----:B------:R-:W-:Y:S01]  /*c5f0*/  LOP3.LUT R10, R11, R10, RZ, 0x3c, !PT ;  /* 0x0000000a0b0a7212 */ /* 0x000fe200078e3cff */
[----:B------:R-:W-:-:S03]  /*c600*/  IMAD.WIDE R12, R235, 0x2, R12 ;  /* 0x00000002eb0c7825 */ /* 0x000fc600078e020c */
[----:B------:R-:W-:Y:S02]  /*c610*/  LOP3.LUT R11, R11, R10, RZ, 0x3c, !PT ;  /* 0x0000000a0b0b7212 */ /* 0x000fe400078e3cff */
[----:B------:R0:W-:Y:S01]  /*c620*/  STL [R1+0x324], R12 ;  /* 0x0003240c01007387 */ /* 0x0001e20000100800 */
[----:B------:R-:W-:-:S03]  /*c630*/  IMAD.WIDE R10, R235, 0x2, R10 ;  /* 0x00000002eb0a7825 */ /* 0x000fc600078e020a */
[----:B------:R1:W-:Y:S01]  /*c640*/  STL [R1+0x284], R13 ;  /* 0x0002840d01007387 */ /* 0x0003e20000100800 */
[----:B0-----:R-:W-:-:S03]  /*c650*/  IMAD.MOV.U32 R12, RZ, RZ, R252 ;  /* 0x000000ffff0c7224 */ /* 0x001fc600078e00fc */
[----:B------:R-:W2:Y:S01]  /*c660*/  LDL.LU R252, [R1+0x420] ;  /* 0x0004200001fc7983 */ /* 0x000ea20000300800 */
[----:B-1----:R-:W-:-:S03]  /*c670*/  IMAD.MOV.U32 R13, RZ, RZ, R7 ;  /* 0x000000ffff0d7224 */ /* 0x002fc600078e0007 */
[----:B------:R-:W3:Y:S04]  /*c680*/  LDL.LU R7, [R1+0x41c] ;  /* 0x00041c0001077983 */ /* 0x000ee80000300800 */
[----:B------:R0:W-:Y:S04]  /*c690*/  STL [R1+0x39c], R10 ;  /* 0x00039c0a01007387 */ /* 0x0001e80000100800 */
[----:B------:R4:W-:Y:S04]  /*c6a0*/  STL [R1+0x328], R11 ;  /* 0x0003280b01007387 */ /* 0x0009e80000100800 */
[----:B0-----:R-:W3:Y:S01]  /*c6b0*/  LDL.LU R10, [R1+0x330] ;  /* 0x00033000010a7983 */ /* 0x001ee20000300800 */
[----:B------:R-:W-:Y:S01]  /*c6c0*/  LOP3.LUT R13, R13, R12, RZ, 0x3c, !PT ;  /* 0x0000000c0d0d7212 */ /* 0x000fe200078e3cff */
[----:B----4-:R-:W-:-:S02]  /*c6d0*/  IMAD.MOV.U32 R11, RZ, RZ, R14 ;  /* 0x000000ffff0b7224 */ /* 0x010fc400078e000e */
[----:B------:R-:W-:Y:S01]  /*c6e0*/  IMAD.MOV.U32 R14, RZ, RZ, R15 ;  /* 0x000000ffff0e7224 */ /* 0x000fe200078e000f */
[----:B------:R-:W-:-:S04]  /*c6f0*/  LOP3.LUT R12, R13, R12, RZ, 0x3c, !PT ;  /* 0x0000000c0d0c7212 */ /* 0x000fc800078e3cff */
[----:B------:R-:W-:-:S03]  /*c700*/  LOP3.LUT R13, R13, R12, RZ, 0x3c, !PT ;  /* 0x0000000c0d0d7212 */ /* 0x000fc600078e3cff */
[----:B------:R-:W-:-:S04]  /*c710*/  IMAD.WIDE R12, R235, 0x2, R12 ;  /* 0x00000002eb0c7825 */ /* 0x000fc800078e020c */
[----:B--2---:R-:W-:Y:S02]  /*c720*/  IMAD.MOV.U32 R15, RZ, RZ, R252 ;  /* 0x000000ffff0f7224 */ /* 0x004fe400078e00fc */
[----:B------:R-:W-:-:S04]  /*c730*/  IMAD.WIDE R14, R235, 0x2, R14 ;  /* 0x00000002eb0e7825 */ /* 0x000fc800078e020e */
[----:B------:R-:W-:Y:S01]  /*c740*/  IMAD.MOV.U32 R252, RZ, RZ, R15 ;  /* 0x000000fffffc7224 */ /* 0x000fe200078e000f */
[----:B------:R0:W-:Y:S01]  /*c750*/  STL [R1+0x288], R14 ;  /* 0x0002880e01007387 */ /* 0x0001e20000100800 */
[----:B---3--:R-:W-:-:S04]  /*c760*/  LOP3.LUT R11, R11, R10, RZ, 0x3c, !PT ;  /* 0x0000000a0b0b7212 */ /* 0x008fc800078e3cff */
[C---:B------:R-:W-:Y:S01]  /*c770*/  LOP3.LUT R10, R11.reuse, R10, RZ, 0x3c, !PT ;  /* 0x0000000a0b0a7212 */ /* 0x040fe200078e3cff */
[----:B0-----:R-:W-:Y:S02]  /*c780*/  IMAD.MOV.U32 R14, RZ, RZ, R236 ;  /* 0x000000ffff0e7224 */ /* 0x001fe400078e00ec */
[----:B------:R-:W2:Y:S01]  /*c790*/  LDL.LU R236, [R1+0x418] ;  /* 0x0004180001ec7983 */ /* 0x000ea20000300800 */
[----:B------:R-:W-:Y:S01]  /*c7a0*/  LOP3.LUT R11, R11, R10, RZ, 0x3c, !PT ;  /* 0x0000000a0b0b7212 */ /* 0x000fe200078e3cff */
[----:B------:R-:W-:Y:S02]  /*c7b0*/  IMAD.MOV.U32 R15, RZ, RZ, R0 ;  /* 0x000000ffff0f7224 */ /* 0x000fe400078e0000 */
[----:B------:R-:W3:Y:S01]  /*c7c0*/  LDL.LU R0, [R1+0x414] ;  /* 0x0004140001007983 */ /* 0x000ee20000300800 */
[----:B------:R-:W-:-:S03]  /*c7d0*/  IMAD.WIDE R10, R235, 0x2, R10 ;  /* 0x00000002eb0a7825 */ /* 0x000fc600078e020a */
[----:B------:R0:W-:Y:S04]  /*c7e0*/  STL [R1+0x32c], R12 ;  /* 0x00032c0c01007387 */ /* 0x0001e80000100800 */
[----:B------:R1:W-:Y:S04]  /*c7f0*/  STL [R1+0x28c], R13 ;  /* 0x00028c0d01007387 */ /* 0x0003e80000100800 */
[----:B0-----:R-:W4:Y:S04]  /*c800*/  LDL.LU R12, [R1+0x294] ;  /* 0x00029400010c7983 */ /* 0x001f280000300800 */
[----:B-1----:R-:W4:Y:S04]  /*c810*/  LDL.LU R13, [R1+0x334] ;  /* 0x00033400010d7983 */ /* 0x002f280000300800 */
[----:B------:R-:W-:Y:S04]  /*c820*/  STL [R1+0x3a0], R10 ;  /* 0x0003a00a01007387 */ /* 0x000fe80000100800 */
[----:B------:R0:W-:Y:S04]  /*c830*/  STL [R1+0x330], R11 ;  /* 0x0003300b01007387 */ /* 0x0001e80000100800 */
[----:B0-----:R-:W2:Y:S01]  /*c840*/  LDL.LU R11, [R1+0x3a4] ;  /* 0x0003a400010b7983 */ /* 0x001ea20000300800 */
[----:B------:R-:W-:-:S04]  /*c850*/  LOP3.LUT R15, R15, R14, RZ, 0x3c, !PT ;  /* 0x0000000e0f0f7212 */ /* 0x000fc800078e3cff */
[----:B------:R-:W-:-:S04]  /*c860*/  LOP3.LUT R14, R15, R14, RZ, 0x3c, !PT ;  /* 0x0000000e0f0e7212 */ /* 0x000fc800078e3cff */
[----:B------:R-:W-:-:S03]  /*c870*/  LOP3.LUT R15, R15, R14, RZ, 0x3c, !PT ;  /* 0x0000000e0f0f7212 */ /* 0x000fc600078e3cff */
[----:B------:R-:W-:Y:S01]  /*c880*/  IMAD.WIDE R14, R235, 0x2, R14 ;  /* 0x00000002eb0e7825 */ /* 0x000fe200078e020e */
[----:B----4-:R-:W-:-:S04]  /*c890*/  LOP3.LUT R13, R13, R12, RZ, 0x3c, !PT ;  /* 0x0000000c0d0d7212 */ /* 0x010fc800078e3cff */
[----:B------:R-:W-:-:S04]  /*c8a0*/  LOP3.LUT R12, R13, R12, RZ, 0x3c, !PT ;  /* 0x0000000c0d0c7212 */ /* 0x000fc800078e3cff */
[----:B------:R-:W-:Y:S01]  /*c8b0*/  LOP3.LUT R13, R13, R12, RZ, 0x3c, !PT ;  /* 0x0000000c0d0d7212 */ /* 0x000fe200078e3cff */
[----:B--2---:R-:W-:Y:S02]  /*c8c0*/  IMAD.MOV.U32 R10, RZ, RZ, R11 ;  /* 0x000000ffff0a7224 */ /* 0x004fe400078e000b */
[----:B------:R-:W-:Y:S02]  /*c8d0*/  IMAD.MOV.U32 R11, RZ, RZ, R3 ;  /* 0x000000ffff0b7224 */ /* 0x000fe400078e0003 */
[----:B------:R-:W2:Y:S04]  /*c8e0*/  LDL.LU R3, [R1+0x410] ;  /* 0x0004100001037983 */ /* 0x000ea80000300800 */
[----:B------:R0:W-:Y:S04]  /*c8f0*/  STL [R1+0x290], R14 ;  /* 0x0002900e01007387 */ /* 0x0001e80000100800 */
[----:B------:R1:W-:Y:S01]  /*c900*/  STL [R1+0x200], R15 ;  /* 0x0002000f01007387 */ /* 0x0003e20000100800 */
[----:B------:R-:W-:-:S03]  /*c910*/  IMAD.WIDE R12, R235, 0x2, R12 ;  /* 0x00000002eb0c7825 */ /* 0x000fc600078e020c */
[----:B0-----:R-:W4:Y:S04]  /*c920*/  LDL.LU R14, [R1+0x204] ;  /* 0x00020400010e7983 */ /* 0x001f280000300800 */
[----:B-1----:R-:W4:Y:S01]  /*c930*/  LDL.LU R15, [R1+0x298] ;  /* 0x00029800010f7983 */ /* 0x002f220000300800 */
[----:B------:R-:W-:-:S03]  /*c940*/  IMAD.WIDE R10, R235, 0x2, R10 ;  /* 0x00000002eb0a7825 */ /* 0x000fc600078e020a */
[----:B------:R0:W-:Y:S04]  /*c950*/  STL [R1+0x334], R12 ;  /* 0x0003340c01007387 */ /* 0x0001e80000100800 */
[----:B------:R1:W-:Y:S01]  /*c960*/  STL [R1+0x294], R13 ;  /* 0x0002940d01007387 */ /* 0x0003e20000100800 */
[----:B0-----:R-:W-:-:S03]  /*c970*/  IMAD.MOV.U32 R12, RZ, RZ, R2 ;  /* 0x000000ffff0c7224 */ /* 0x001fc600078e0002 */
[----:B------:R-:W3:Y:S01]  /*c980*/  LDL.LU R2, [R1+0x40c] ;  /* 0x00040c0001027983 */ /* 0x000ee20000300800 */
[----:B-1----:R-:W-:-:S03]  /*c990*/  IMAD.MOV.U32 R13, RZ, RZ, R8 ;  /* 0x000000ffff0d7224 */ /* 0x002fc600078e0008 */
[----:B------:R-:W3:Y:S04]  /*c9a0*/  LDL.LU R8, [R1+0x408] ;  /* 0x0004080001087983 */ /* 0x000ee80000300800 */
[----:B------:R0:W-:Y:S04]  /*c9b0*/  STL [R1+0x3a4], R10 ;  /* 0x0003a40a01007387 */ /* 0x0001e80000100800 */
[----:B------:R1:W-:Y:S04]  /*c9c0*/  STL [R1+0x338], R11 ;  /* 0x0003380b01007387 */ /* 0x0003e80000100800 */
[----:B0-----:R-:W2:Y:S04]  /*c9d0*/  LDL.LU R10, [R1+0x340] ;  /* 0x00034000010a7983 */ /* 0x001ea80000300800 */
[----:B-1----:R-:W2:Y:S01]  /*c9e0*/  LDL.LU R11, [R1+0x3a8] ;  /* 0x0003a800010b7983 */ /* 0x002ea20000300800 */
[----:B------:R-:W-:-:S04]  /*c9f0*/  LOP3.LUT R13, R13, R12, RZ, 0x3c, !PT ;  /* 0x0000000c0d0d7212 */ /* 0x000fc800078e3cff */
[----:B------:R-:W-:-:S04]  /*ca00*/  LOP3.LUT R12, R13, R12, RZ, 0x3c, !PT ;  /* 0x0000000c0d0c7212 */ /* 0x000fc800078e3cff */
[----:B------:R-:W-:-:S03]  /*ca10*/  LOP3.LUT R13, R13, R12, RZ, 0x3c, !PT ;  /* 0x0000000c0d0d7212 */ /* 0x000fc600078e3cff */
[----:B------:R-:W-:Y:S01]  /*ca20*/  IMAD.WIDE R12, R235, 0x2, R12 ;  /* 0x00000002eb0c7825 */ /* 0x000fe200078e020c */
[----:B----4-:R-:W-:-:S04]  /*ca30*/  LOP3.LUT R15, R15, R14, RZ, 0x3c, !PT ;  /* 0x0000000e0f0f7212 */ /* 0x010fc800078e3cff */
[----:B------:R-:W-:-:S04]  /*ca40*/  LOP3.LUT R14, R15, R14, RZ, 0x3c, !PT ;  /* 0x0000000e0f0e7212 */ /* 0x000fc800078e3cff */
[----:B------:R-:W-:-:S03]  /*ca50*/  LOP3.LUT R15, R15, R14, RZ, 0x3c, !PT ;  /* 0x0000000e0f0f7212 */ /* 0x000fc600078e3cff */
[----:B------:R-:W-:-:S05]  /*ca60*/  IMAD.WIDE R14, R235, 0x2, R14 ;  /* 0x00000002eb0e7825 */ /* 0x000fca00078e020e */
[----:B------:R-:W-:Y:S04]  /*ca70*/  STL [R1+0x298], R14 ;  /* 0x0002980e01007387 */ /* 0x000fe80000100800 */
[----:B------:R-:W-:Y:S04]  /*ca80*/  STL [R1+0x204], R15 ;  /* 0x0002040f01007387 */ /* 0x000fe80000100800 */
[----:B------:R0:W-:Y:S04]  /*ca90*/  STL [R1+0x33c], R12 ;  /* 0x00033c0c01007387 */ /* 0x0001e80000100800 */
[----:B------:R1:W-:Y:S01]  /*caa0*/  STL [R1+0x29c], R13 ;  /* 0x00029c0d01007387 */ /* 0x0003e20000100800 */
[----:B--2---:R-:W-:-:S03]  /*cab0*/  LOP3.LUT R11, R11, R10, RZ, 0x3c, !PT ;  /* 0x0000000a0b0b7212 */ /* 0x004fc600078e3cff */
[----:B0-----:R-:W2:Y:S01]  /*cac0*/  LDL.LU R12, [R1+0x2a4] ;  /* 0x0002a400010c7983 */ /* 0x001ea20000300800 */
[----:B------:R-:W-:-:S03]  /*cad0*/  LOP3.LUT R10, R11, R10, RZ, 0x3c, !PT ;  /* 0x0000000a0b0a7212 */ /* 0x000fc600078e3cff */
[----:B-1----:R-:W2:Y:S01]  /*cae0*/  LDL.LU R13, [R1+0x344] ;  /* 0x00034400010d7983 */ /* 0x002ea20000300800 */
[----:B------:R-:W-:Y:S01]  /*caf0*/  LOP3.LUT R11, R11, R10, RZ, 0x3c, !PT ;  /* 0x0000000a0b0b7212 */ /* 0x000fe200078e3cff */
[----:B------:R-:W-:Y:S02]  /*cb00*/  IMAD.MOV.U32 R14, RZ, RZ, R236 ;  /* 0x000000ffff0e7224 */ /* 0x000fe400078e00ec */
[----:B------:R-:W-:Y:S02]  /*cb10*/  IMAD.MOV.U32 R15, RZ, RZ, R7 ;  /* 0x000000ffff0f7224 */ /* 0x000fe400078e0007 */
[----:B------:R-:W-:-:S04]  /*cb20*/  IMAD.WIDE R10, R235, 0x2, R10 ;  /* 0x00000002eb0a7825 */ /* 0x000fc800078e020a */
[----:B------:R-:W-:Y:S01]  /*cb30*/  IMAD.WIDE R14, R235, 0x2, R14 ;  /* 0x00000002eb0e7825 */ /* 0x000fe200078e020e */
[----:B------:R0:W-:Y:S04]  /*cb40*/  STL [R1+0x3a8], R10 ;  /* 0x0003a80a01007387 */ /* 0x0001e80000100800 */
[----:B------:R3:W-:Y:S04]  /*cb50*/  STL [R1+0x340], R11 ;  /* 0x0003400b01007387 */ /* 0x0007e80000100800 */
[----:B------:R-:W4:Y:S04]  /*cb60*/  LDL.LU R7, [R1+0x404] ;  /* 0x0004040001077983 */ /* 0x000f280000300800 */
[----:B------:R-:W4:Y:S01]  /*cb70*/  LDL.LU R236, [R1+0x400] ;  /* 0x0004000001ec7983 */ /* 0x000f220000300800 */
[----:B0-----:R-:W-:-:S02]  /*cb80*/  IMAD.MOV.U32 R10, RZ, RZ, R3 ;  /* 0x000000ffff0a7224 */ /* 0x001fc400078e0003 */
[----:B---3--:R-:W-:Y:S02]  /*cb90*/  IMAD.MOV.U32 R11, RZ, RZ, R0 ;  /* 0x000000ffff0b7224 */ /* 0x008fe400078e0000 */
[----:B------:R-:W3:Y:S04]  /*cba0*/  LDL.LU R0, [R1+0x3fc] ;  /* 0x0003fc0001007983 */ /* 0x000ee80000300800 */
[----:B------:R-:W3:Y:S04]  /*cbb0*/  LDL.LU R3, [R1+0x3f8] ;  /* 0x0003f80001037983 */ /* 0x000ee80000300800 */
[----:B------:R0:W-:Y:S04]  /*cbc0*/  STL [R1+0x2a0], R14 ;  /* 0x0002a00e01007387 */ /* 0x0001e80000100800 */
[----:B------:R1:W-:Y:S04]  /*cbd0*/  STL [R1+0x208], R15 ;  /* 0x0002080f01007387 */ /* 0x0003e80000100800 */
[----:B0-----:R-:W4:Y:S04]  /*cbe0*/  LDL.LU R14, [R1+0x20c] ;  /* 0x00020c00010e7983 */ /* 0x001f280000300800 */
[----:B-1----:R-:W4:Y:S01]  /*cbf0*/  LDL.LU R15, [R1+0x2a8] ;  /* 0x0002a800010f7983 */ /* 0x002f220000300800 */
[----:B------:R-:W-:Y:S01]  /*cc00*/  IMAD.WIDE R10, R235, 0x2, R10 ;  /* 0x00000002eb0a7825 */ /* 0x000fe200078e020a */
        /* <DEDUP_REMOVED lines=12> */
[----:B0-----:R-:W3:Y:S01]  /*ccd0*/  LDL.LU R10, [R1+0x350] ;  /* 0x00035000010a7983 */ /* 0x001ee20000300800 */
[----:B----4-:R-:W-:-:S03]  /*cce0*/  LOP3.LUT R15, R15, R14, RZ, 0x3c, !PT ;  /* 0x0000000e0f0f7212 */ /* 0x010fc600078e3cff */
[----:B-1----:R-:W3:Y:S01]  /*ccf0*/  LDL.LU R11, [R1+0x3b0] ;  /* 0x0003b000010b7983 */ /* 0x002ee20000300800 */
[----:B------:R-:W-:-:S04]  /*cd00*/  LOP3.LUT R14, R15, R14, RZ, 0x3c, !PT ;  /* 0x0000000e0f0e7212 */ /* 0x000fc800078e3cff */
[----:B------:R-:W-:-:S03]  /*cd10*/  LOP3.LUT R15, R15, R14, RZ, 0x3c, !PT ;  /* 0x0000000e0f0f7212 */ /* 0x000fc600078e3cff */
[----:B------:R-:W-:-:S05]  /*cd20*/  IMAD.WIDE R14, R235, 0x2, R14 ;  /* 0x00000002eb0e7825 */ /* 0x000fca00078e020e */
[----:B------:R0:W-:Y:S04]  /*cd30*/  STL [R1+0x2a8], R14 ;  /* 0x0002a80e01007387 */ /* 0x0001e80000100800 */
[----:B------:R1:W-:Y:S04]  /*cd40*/  STL [R1+0x20c], R15 ;  /* 0x00020c0f01007387 */ /* 0x0003e80000100800 */
[----:B0-----:R-:W4:Y:S04]  /*cd50*/  LDL.LU R14, [R1+0x354] ;  /* 0x00035400010e7983 */ /* 0x001f280000300800 */
[----:B-1----:R-:W2:Y:S01]  /*cd60*/  LDL.LU R15, [R1+0x210] ;  /* 0x00021000010f7983 */ /* 0x002ea20000300800 */
[----:B------:R-:W-:-:S04]  /*cd70*/  LOP3.LUT R13, R13, R12, RZ, 0x3c, !PT ;  /* 0x0000000c0d0d7212 */ /* 0x000fc800078e3cff */
[----:B------:R-:W-:-:S04]  /*cd80*/  LOP3.LUT R12, R13, R12, RZ, 0x3c, !PT ;  /* 0x0000000c0d0c7212 */ /* 0x000fc800078e3cff */
[----:B------:R-:W-:-:S03]  /*cd90*/  LOP3.LUT R13, R13, R12, RZ, 0x3c, !PT ;  /* 0x0000000c0d0d7212 */ /* 0x000fc600078e3cff */
[----:B------:R-:W-:-:S05]  /*cda0*/  IMAD.WIDE R12, R235, 0x2, R12 ;  /* 0x00000002eb0c7825 */ /* 0x000fca00078e020c */
[----:B------:R0:W-:Y:S04]  /*cdb0*/  STL [R1+0x34c], R12 ;  /* 0x00034c0c01007387 */ /* 0x0001e80000100800 */
[----:B------:R4:W-:Y:S04]  /*cdc0*/  STL [R1+0x2ac], R13 ;  /* 0x0002ac0d01007387 */ /* 0x0009e80000100800 */
[----:B0-----:R-:W2:Y:S01]  /*cdd0*/  LDL.LU R12, [R1+0x2b4] ;  /* 0x0002b400010c7983 */ /* 0x001ea20000300800 */
[----:B------:R-:W-:Y:S01]  /*cde0*/  UIADD3.64 UR8, UR4, 0x380, URZ ;  /* 0x0000038004087897 */ /* 0x000fe2000fffe03f */
[----:B------:R-:W-:-:S08]  /*cdf0*/  WARPGROUP.ARRIVE ;  /* 0x00000000000079c5 */ /* 0x000fd00000000000 */
[----:B------:R-:W-:Y:S01]  /*ce00*/  HGMMA.64x256x16.F32.BF16 R24, gdesc[UR8].tnspA, R24, gsb0 ;  /* 0x23e00000081879f0 */ /* 0x000fe20008001818 */
[----:B---3--:R-:W-:-:S04]  /*ce10*/  LOP3.LUT R11, R11, R10, RZ, 0x3c, !PT ;  /* 0x0000000a0b0b7212 */ /* 0x008fc800078e3cff */
[----:B------:R-:W-:-:S04]  /*ce20*/  LOP3.LUT R10, R11, R10, RZ, 0x3c, !PT ;  /* 0x0000000a0b0a7212 */ /* 0x000fc800078e3cff */
[----:B------:R-:W-:-:S03]  /*ce30*/  LOP3.LUT R11, R11, R10, RZ, 0x3c, !PT ;  /* 0x0000000a0b0b7212 */ /* 0x000fc600078e3cff */
[----:B------:R-:W-:-:S05]  /*ce40*/  IMAD.WIDE R10, R235, 0x2, R10 ;  /* 0x00000002eb0a7825 */ /* 0x000fca00078e020a */
[----:B------:R-:W-:Y:S04]  /*ce50*/  STL [R1+0x3b0], R10 ;  /* 0x0003b00a01007387 */ /* 0x000fe80000100800 */
[----:B------:R0:W-:Y:S01]  /*ce60*/  STL [R1+0x350], R11 ;  /* 0x0003500b01007387 */ /* 0x0001e20000100800 */
[----:B----4-:R-:W-:Y:S02]  /*ce70*/  IMAD.MOV.U32 R13, RZ, RZ, R14 ;  /* 0x000000ffff0d7224 */ /* 0x010fe400078e000e */
[----:B------:R-:W-:Y:S02]  /*ce80*/  IMAD.MOV.U32 R14, RZ, RZ, R7 ;  /* 0x000000ffff0e7224 */ /* 0x000fe400078e0007 */
[----:B------:R1:W5:Y:S02]  /*ce90*/  LDL.LU R7, [R1+0x3ec] ;  /* 0x0003ec0001077983 */ /* 0x0003640000300800 */
[----:B--2---:R-:W-:-:S04]  /*cea0*/  IMAD.WIDE R14, R235, 0x2, R14 ;  /* 0x00000002eb0e7825 */ /* 0x004fc800078e020e */
[----:B0-----:R-:W-:Y:S02]  /*ceb0*/  IMAD.MOV.U32 R11, RZ, RZ, R236 ;  /* 0x000000ffff0b7224 */ /* 0x001fe400078e00ec */
[----:B------:R-:W-:Y:S01]  /*cec0*/  IMAD.MOV.U32 R10, RZ, RZ, R0 ;  /* 0x000000ffff0a7224 */ /* 0x000fe200078e0000 */
[----:B------:R-:W2:Y:S04]  /*ced0*/  LDL.LU R236, [R1+0x3e8] ;  /* 0x0003e80001ec7983 */ /* 0x000ea80000300800 */
[----:B------:R-:W3:Y:S04]  /*cee0*/  LDL.LU R0, [R1+0x3e4] ;  /* 0x0003e40001007983 */ /* 0x000ee80000300800 */
[----:B------:R0:W-:Y:S04]  /*cef0*/  STL [R1+0x2b0], R14 ;  /* 0x0002b00e01007387 */ /* 0x0001e80000100800 */
[----:B------:R4:W-:Y:S01]  /*cf00*/  STL [R1+0x210], R15 ;  /* 0x0002100f01007387 */ /* 0x0009e20000100800 */
[----:B0-----:R-:W-:-:S03]  /*cf10*/  IMAD.MOV.U32 R14, RZ, RZ, R2 ;  /* 0x000000ffff0e7224 */ /* 0x001fc600078e0002 */
[----:B------:R-:W3:Y:S04]  /*cf20*/  LDL.LU R2, [R1+0x3e0] ;  /* 0x0003e00001027983 */ /* 0x000ee80000300800 */
[----:B----4-:R-:W4:Y:S01]  /*cf30*/  LDL.LU R15, [R1+0x2b8] ;  /* 0x0002b800010f7983 */ /* 0x010f220000300800 */
[----:B------:R-:W-:-:S04]  /*cf40*/  LOP3.LUT R13, R13, R12, RZ, 0x3c, !PT ;  /* 0x0000000c0d0d7212 */ /* 0x000fc800078e3cff */
[----:B------:R-:W-:-:S04]  /*cf50*/  LOP3.LUT R12, R13, R12, RZ, 0x3c, !PT ;  /* 0x0000000c0d0c7212 */ /* 0x000fc800078e3cff */
[----:B------:R-:W-:Y:S01]  /*cf60*/  LOP3.LUT R13, R13, R12, RZ, 0x3c, !PT ;  /* 0x0000000c0d0d7212 */ /* 0x000fe200078e3cff */
[----:B------:R-:W-:-:S04]  /*cf70*/  IMAD.WIDE R10, R235, 0x2, R10 ;  /* 0x00000002eb0a7825 */ /* 0x000fc800078e020a */
[----:B------:R-:W-:-:S05]  /*cf80*/  IMAD.WIDE R12, R235, 0x2, R12 ;  /* 0x00000002eb0c7825 */ /* 0x000fca00078e020c */
[----:B------:R0:W-:Y:S04]  /*cf90*/  STL [R1+0x354], R12 ;  /* 0x0003540c01007387 */ /* 0x0001e80000100800 */
[----:B------:R1:W-:Y:S01]  /*cfa0*/  STL [R1+0x2b4], R13 ;  /* 0x0002b40d01007387 */ /* 0x0003e20000100800 */
[----:B0-----:R-:W-:-:S03]  /*cfb0*/  IMAD.MOV.U32 R12, RZ, RZ, R3 ;  /* 0x000000ffff0c7224 */ /* 0x001fc600078e0003 */
[----:B------:R-:W3:Y:S01]  /*cfc0*/  LDL.LU R3, [R1+0x3dc] ;  /* 0x0003dc0001037983 */ /* 0x000ee20000300800 */
[----:B-1----:R-:W-:-:S03]  /*cfd0*/  IMAD.MOV.U32 R13, RZ, RZ, R14 ;  /* 0x000000ffff0d7224 */ /* 0x002fc600078e000e */
[----:B------:R-:W-:Y:S04]  /*cfe0*/  STL [R1+0x3b4], R10 ;  /* 0x0003b40a01007387 */ /* 0x000fe80000100800 */
[----:B------:R3:W-:Y:S01]  /*cff0*/  STL [R1+0x358], R11 ;  /* 0x0003580b01007387 */ /* 0x0007e20000100800 */
[----:B------:R-:W-:Y:S01]  /*d000*/  UIADD3.64 UR24, UR4, 0x400, URZ ;  /* 0x0000040004187897 */ /* 0x000fe2000fffe03f */
[----:B------:R-:W-:Y:S02]  /*d010*/  WARPGROUP.DEPBAR.LE gsb0, 0x0 ;  /* 0x00008000000079c5 */ /* 0x000fe40000010000 */
[----:B------:R-:W-:Y:S01]  /*d020*/  WARPGROUP.ARRIVE ;  /* 0x00000000000079c5 */ /* 0x000fe20000000000 */
[----:B------:R-:W-:Y:S01]  /*d030*/  UMOV UR26, UR6 ;  /* 0x00000006001a7c82 */ /* 0x000fe20008000000 */
[----:B------:R-:W-:-:S04]  /*d040*/  UMOV UR27, UR7 ;  /* 0x00000007001b7c82 */ /* 0x000fc80008000000 */
[----:B------:R-:W-:Y:S01]  /*d050*/  HGMMA.64x256x16.F32.BF16 R24, gdesc[UR24].tnspA, R24, gsb0 ;  /* 0x23e00000181879f0 */ /* 0x000fe20008001818 */
[----:B----4-:R-:W-:Y:S02]  /*d060*/  IMAD.MOV.U32 R14, RZ, RZ, R15 ;  /* 0x000000ffff0e7224 */ /* 0x010fe400078e000f */
[----:B--2---:R-:W-:Y:S02]  /*d070*/  IMAD.MOV.U32 R15, RZ, RZ, R236 ;  /* 0x000000ffff0f7224 */ /* 0x004fe400078e00ec */
[----:B------:R-:W2:Y:S01]  /*d080*/  LDL.LU R236, [R1+0x3d8] ;  /* 0x0003d80001ec7983 */ /* 0x000ea20000300800 */
[----:B------:R-:W-:Y:S01]  /*d090*/  UIADD3.64 UR20, UR4, 0x480, URZ ;  /* 0x0000048004147897 */ /* 0x000fe2000fffe03f */
[----:B------:R-:W-:Y:S02]  /*d0a0*/  WARPGROUP.DEPBAR.LE gsb0, 0x0 ;  /* 0x00008000000079c5 */ /* 0x000fe40000010000 */
[----:B------:R-:W-:-:S15]  /*d0b0*/  WARPGROUP.ARRIVE ;  /* 0x00000000000079c5 */ /* 0x000fde0000000000 */
[----:B------:R-:W-:-:S04]  /*d0c0*/  NOP ;  /* 0x0000000000007918 */ /* 0x000fc80000000000 */
[----:B------:R-:W-:Y:S01]  /*d0d0*/  HGMMA.64x256x16.F32.BF16 R24, gdesc[UR20].tnspA, R24, gsb0 ;  /* 0x23e00000141879f0 */ /* 0x000fe20008001818 */
[----:B------:R-:W-:-:S04]  /*d0e0*/  IMAD.WIDE R14, R235, 0x2, R14 ;  /* 0x00000002eb0e7825 */ /* 0x000fc800078e020e */
[----:B---3--:R-:W-:Y:S02]  /*d0f0*/  IMAD.MOV.U32 R11, RZ, RZ, R0 ;  /* 0x000000ffff0b7224 */ /* 0x008fe400078e0000 */
[----:B------:R-:W-:Y:S01]  /*d100*/  IMAD.MOV.U32 R10, RZ, RZ, R2 ;  /* 0x000000ffff0a7224 */ /* 0x000fe200078e0002 */
[----:B------:R-:W3:Y:S04]  /*d110*/  LDL.LU R0, [R1+0x3d4] ;  /* 0x0003d40001007983 */ /* 0x000ee80000300800 */
[----:B------:R-:W4:Y:S04]  /*d120*/  LDL.LU R2, [R1+0x3d0] ;  /* 0x0003d00001027983 */ /* 0x000f280000300800 */
[----:B------:R0:W-:Y:S04]  /*d130*/  STL [R1+0x2b8], R14 ;  /* 0x0002b80e01007387 */ /* 0x0001e80000100800 */
[----:B------:R2:W-:Y:S01]  /*d140*/  STL [R1+0x214], R15 ;  /* 0x0002140f01007387 */ /* 0x0005e20000100800 */
[----:B0-----:R-:W-:-:S03]  /*d150*/  IMAD.MOV.U32 R14, RZ, RZ, R3 ;  /* 0x000000ffff0e7224 */ /* 0x001fc600078e0003 */
[----:B------:R-:W4:Y:S01]  /*d160*/  LDL.LU R3, [R1+0x3cc] ;  /* 0x0003cc0001037983 */ /* 0x000f220000300800 */
[----:B------:R-:W-:Y:S01]  /*d170*/  UIADD3.64 UR16, UR4, 0x500, URZ ;  /* 0x0000050004107897 */ /* 0x000fe2000fffe03f */
[----:B--2---:R-:W-:Y:S02]  /*d180*/  IMAD.MOV.U32 R15, RZ, RZ, R236 ;  /* 0x000000ffff0f7224 */ /* 0x004fe400078e00ec */
[----:B------:R-:W2:Y:S01]  /*d190*/  LDL.LU R236, [R1+0x3c8] ;  /* 0x0003c80001ec7983 */ /* 0x000ea20000300800 */
[----:B------:R-:W-:Y:S02]  /*d1a0*/  WARPGROUP.DEPBAR.LE gsb0, 0x0 ;  /* 0x00008000000079c5 */ /* 0x000fe40000010000 */
[----:B------:R-:W-:-:S06]  /*d1b0*/  WARPGROUP.ARRIVE ;  /* 0x00000000000079c5 */ /* 0x000fcc0000000000 */
[----:B------:R-:W-:Y:S01]  /*d1c0*/  HGMMA.64x256x16.F32.BF16 R24, gdesc[UR16].tnspA, R24, gsb0 ;  /* 0x23e00000101879f0 */ /* 0x000fe20008001818 */
[----:B------:R-:W-:-:S04]  /*d1d0*/  LOP3.LUT R13, R13, R12, RZ, 0x3c, !PT ;  /* 0x0000000c0d0d7212 */ /* 0x000fc800078e3cff */
[----:B------:R-:W-:-:S04]  /*d1e0*/  LOP3.LUT R12, R13, R12, RZ, 0x3c, !PT ;  /* 0x0000000c0d0c7212 */ /* 0x000fc800078e3cff */
[----:B------:R-:W-:Y:S01]  /*d1f0*/  LOP3.LUT R13, R13, R12, RZ, 0x3c, !PT ;  /* 0x0000000c0d0d7212 */ /* 0x000fe200078e3cff */
[----:B------:R-:W-:-:S04]  /*d200*/  IMAD.WIDE R10, R235, 0x2, R10 ;  /* 0x00000002eb0a7825 */ /* 0x000fc800078e020a */
[----:B------:R-:W-:-:S05]  /*d210*/  IMAD.WIDE R12, R235, 0x2, R12 ;  /* 0x00000002eb0c7825 */ /* 0x000fca00078e020c */
[----:B------:R0:W-:Y:S04]  /*d220*/  STL [R1+0x35c], R12 ;  /* 0x00035c0c01007387 */ /* 0x0001e80000100800 */
[----:B------:R1:W-:Y:S01]  /*d230*/  STL [R1+0x2bc], R13 ;  /* 0x0002bc0d01007387 */ /* 0x0003e20000100800 */
[----:B0-----:R-:W-:Y:S02]  /*d240*/  IMAD.MOV.U32 R12, RZ, RZ, R9 ;  /* 0x000000ffff0c7224 */ /* 0x001fe400078e0009 */
[----:B-1----:R-:W-:Y:S01]  /*d250*/  IMAD.MOV.U32 R13, RZ, RZ, R8 ;  /* 0x000000ffff0d7224 */ /* 0x002fe200078e0008 */
[----:B------:R-:W0:Y:S01]  /*d260*/  LDC R9, c[0x0][0x238] ;  /* 0x00008e00ff097b82 */ /* 0x000e220000000800 */
[----:B------:R1:W5:Y:S04]  /*d270*/  LDL.LU R8, [R1+0x3c4] ;  /* 0x0003c40001087983 */ /* 0x0003680000300800 */
[----:B------:R3:W-:Y:S01]  /*d280*/  STL [R1+0x3b8], R10 ;  /* 0x0003b80a01007387 */ /* 0x0007e20000100800 */
[----:B------:R-:W-:-:S03]  /*d290*/  IMAD.WIDE R12, R235, 0x2, R12 ;  /* 0x00000002eb0c7825 */ /* 0x000fc600078e020c */
[----:B------:R1:W-:Y:S01]  /*d2a0*/  STL [R1+0x360], R11 ;  /* 0x0003600b01007387 */ /* 0x0003e20000100800 */
[----:B---3--:R-:W-:Y:S02]  /*d2b0*/  IMAD.MOV.U32 R10, RZ, RZ, R15 ;  /* 0x000000ffff0a7224 */ /* 0x008fe400078e000f */
[----:B-1----:R-:W-:Y:S01]  /*d2c0*/  IMAD.MOV.U32 R11, RZ, RZ, R14 ;  /* 0x000000ffff0b7224 */ /* 0x002fe200078e000e */
[----:B------:R1:W-:Y:S01]  /*d2d0*/  STL [R1+0x364], R12 ;  /* 0x0003640c01007387 */ /* 0x0003e20000100800 */
[----:B------:R-:W-:-:S03]  /*d2e0*/  IMAD.WIDE R10, R235, 0x2, R10 ;  /* 0x00000002eb0a7825 */ /* 0x000fc600078e020a */
[----:B------:R1:W-:Y:S04]  /*d2f0*/  STL [R1+0x2c0], R13 ;  /* 0x0002c00d01007387 */ /* 0x0003e80000100800 */
[----:B------:R1:W-:Y:S04]  /*d300*/  STL [R1+0x3bc], R10 ;  /* 0x0003bc0a01007387 */ /* 0x0003e80000100800 */
[----:B------:R1:W-:Y:S01]  /*d310*/  STL [R1+0x368], R11 ;  /* 0x0003680b01007387 */ /* 0x0003e20000100800 */
[----:B0-----:R-:W-:-:S04]  /*d320*/  IMAD.SHL.U32 R9, R9, 0x40, RZ ;  /* 0x0000004009097824 */ /* 0x001fc800078e00ff */
[----:B----4-:R-:W-:-:S04]  /*d330*/  IMAD.WIDE R2, R9, 0x2, R2 ;  /* 0x0000000209027825 */ /* 0x010fc800078e0202 */
[----:B------:R-:W-:Y:S02]  /*d340*/  IMAD.MOV.U32 R9, RZ, RZ, R2 ;  /* 0x000000ffff097224 */ /* 0x000fe400078e0002 */
[----:B------:R-:W-:Y:S02]  /*d350*/  IMAD.MOV.U32 R2, RZ, RZ, R3 ;  /* 0x000000ffff027224 */ /* 0x000fe400078e0003 */
[----:B------:R-:W-:Y:S01]  /*d360*/  VIADD R0, R0, 0xffffffc0 ;  /* 0xffffffc000007836 */ /* 0x000fe20000000000 */
[----:B------:R-:W-:Y:S02]  /*d370*/  WARPGROUP.DEPBAR.LE gsb0, 0x0 ;  /* 0x00008000000079c5 */ /* 0x000fe40000010000 */
[----:B--2---:R-:W-:-:S05]  /*d380*/  VIADD R236, R236, 0xffffffff ;  /* 0xffffffffecec7836 */ /* 0x004fca0000000000 */
[----:B------:R-:W-:-:S13]  /*d390*/  ISETP.NE.U32.AND P0, PT, R236, RZ, PT ;  /* 0x000000ffec00720c */ /* 0x000fda0003f05070 */
[----:B-1----:R-:W-:Y:S05]  /*d3a0*/  @P0 BRA `(.L_x_1) ;  /* 0xffffff8800780947 */ /* 0x002fea000383ffff */
[----:B------:R0:W-:Y:S04]  /*d3b0*/  STL [R1+0x3c8], R17 ;  /* 0x0003c81101007387 */ /* 0x0001e80000100800 */
[----:B0-----:R-:W2:Y:S04]  /*d3c0*/  LDL.LU R17, [R1+0x1fc] ;  /* 0x0001fc0001117983 */ /* 0x001ea80000300800 */
[----:B-----5:R0:W-:Y:S04]  /*d3d0*/  STL [R1+0x3c4], R8 ;  /* 0x0003c40801007387 */ /* 0x0201e80000100800 */
[----:B0-----:R-:W3:Y:S04]  /*d3e0*/  LDL.LU R8, [R1+0x1f4] ;  /* 0x0001f40001087983 */ /* 0x001ee80000300800 */
[----:B------:R-:W4:Y:S04]  /*d3f0*/  LDL.LU R6, [R1+0x1e8] ;  /* 0x0001e80001067983 */ /* 0x000f280000300800 */
        /* <DEDUP_REMOVED lines=25> */
[----:B------:R-:W4:Y:S01]  /*d590*/  LDL.LU R10, [R1+0x180] ;  /* 0x00018000010a7983 */ /* 0x000f220000300800 */
[----:B------:R-:W-:-:S03]  /*d5a0*/  F2FP.BF16.F32.PACK_AB R151, R151, R150 ;  /* 0x000000969797723e */ /* 0x000fc600000010ff */
[----:B------:R-:W4:Y:S01]  /*d5b0*/  LDL.LU R11, [R1+0x17c] ;  /* 0x00017c00010b7983 */ /* 0x000f220000300800 */
[----:B------:R-:W-:-:S03]  /*d5c0*/  F2FP.BF16.F32.PACK_AB R150, R149, R148 ;  /* 0x000000949596723e */ /* 0x000fc600000010ff */
[----:B------:R-:W4:Y:S04]  /*d5d0*/  LDL.LU R12, [R1+0x178] ;  /* 0x00017800010c7983 */ /* 0x000f280000300800 */
[----:B------:R-:W4:Y:S04]  /*d5e0*/  LDL.LU R13, [R1+0x174] ;  /* 0x00017400010d7983 */ /* 0x000f280000300800 */
[----:B------:R-:W4:Y:S04]  /*d5f0*/  LDL.LU R14, [R1+0x170] ;  /* 0x00017000010e7983 */ /* 0x000f280000300800 */
[----:B------:R-:W4:Y:S04]  /*d600*/  LDL.LU R15, [R1+0x16c] ;  /* 0x00016c00010f7983 */ /* 0x000f280000300800 */
[----:B------:R-:W2:Y:S04]  /*d610*/  LDL.LU R149, [R1+0x1f8] ;  /* 0x0001f80001957983 */ /* 0x000ea80000300800 */
[----:B------:R-:W3:Y:S01]  /*d620*/  LDL.LU R148, [R1+0x1f0] ;  /* 0x0001f00001947983 */ /* 0x000ee20000300800 */
[----:B------:R-:W-:-:S02]  /*d630*/  F2FP.BF16.F32.PACK_AB R147, R147, R146 ;  /* 0x000000929393723e */ /* 0x000fc400000010ff */
[----:B------:R-:W-:Y:S02]  /*d640*/  F2FP.BF16.F32.PACK_AB R146, R145, R144 ;  /* 0x000000909192723e */ /* 0x000fe400000010ff */
[----:B--2---:R-:W-:Y:S02]  /*d650*/  F2FP.BF16.F32.PACK_AB R149, R17, R149 ;  /* 0x000000951195723e */ /* 0x004fe400000010ff */
[----:B------:R-:W2:Y:S01]  /*d660*/  LDL.LU R17, [R1+0x3c8] ;  /* 0x0003c80001117983 */ /* 0x000ea20000300800 */
[----:B---3--:R-:W-:-:S03]  /*d670*/  F2FP.BF16.F32.PACK_AB R148, R8, R148 ;  /* 0x000000940894723e */ /* 0x008fc600000010ff */
[----:B------:R1:W5:Y:S04]  /*d680*/  LDL.LU R8, [R1+0x3c4] ;  /* 0x0003c40001087983 */ /* 0x0003680000300800 */
[----:B------:R-:W3:Y:S01]  /*d690*/  LDL.LU R145, [R1+0x1ec] ;  /* 0x0001ec0001917983 */ /* 0x000ee20000300800 */
[----:B------:R-:W-:Y:S02]  /*d6a0*/  F2FP.BF16.F32.PACK_AB R143, R143, R142 ;  /* 0x0000008e8f8f723e */ /* 0x000fe400000010ff */
[----:B------:R-:W-:Y:S02]  /*d6b0*/  F2FP.BF16.F32.PACK_AB R139, R139, R138 ;  /* 0x0000008a8b8b723e */ /* 0x000fe400000010ff */
[----:B------:R-:W-:Y:S02]  /*d6c0*/  F2FP.BF16.F32.PACK_AB R135, R135, R134 ;  /* 0x000000868787723e */ /* 0x000fe400000010ff */
[----:B------:R-:W-:-:S02]  /*d6d0*/  F2FP.BF16.F32.PACK_AB R131, R131, R130 ;  /* 0x000000828383723e */ /* 0x000fc400000010ff */
[----:B------:R-:W-:Y:S02]  /*d6e0*/  F2FP.BF16.F32.PACK_AB R127, R127, R126 ;  /* 0x0000007e7f7f723e */ /* 0x000fe400000010ff */
[----:B------:R-:W-:Y:S02]  /*d6f0*/  F2FP.BF16.F32.PACK_AB R123, R123, R122 ;  /* 0x0000007a7b7b723e */ /* 0x000fe400000010ff */
        /* <DEDUP_REMOVED lines=54> */
[----:B----4-:R-:W-:Y:S02]  /*da60*/  F2FP.BF16.F32.PACK_AB R144, R9, R2 ;  /* 0x000000020990723e */ /* 0x010fe400000010ff */
        /* <DEDUP_REMOVED lines=59> */
[----:B--2---:R-:W-:Y:S02]  /*de20*/  F2FP.BF16.F32.PACK_AB R24, R17, R16 ;  /* 0x000000101118723e */ /* 0x004fe400000010ff */
[----:B-1-3--:R-:W-:-:S07]  /*de30*/  F2FP.BF16.F32.PACK_AB R145, R145, R6 ;  /* 0x000000069191723e */ /* 0x00afce00000010ff */
.L_x_0:
[----:B------:R-:W2:Y:S01]  /*de40*/  LDL.LU R10, [R1+0x3c0] ;  /* 0x0003c000010a7983 */ /* 0x000ea20000300800 */
[----:B------:R-:W-:Y:S01]  /*de50*/  ULDC.64 UR6, c[0x0][0x228] ;  /* 0x00008a0000067ab9 */ /* 0x000fe20000000a00 */
[----:B------:R-:W-:Y:S01]  /*de60*/  ULDC UR4, c[0x0][0x22c] ;  /* 0x00008b0000047ab9 */ /* 0x000fe20000000800 */
[----:B------:R-:W1:Y:S02]  /*de70*/  S2R R5, SR_TID.X ;  /* 0x0000000000057919 */ /* 0x000e640000002100 */
[C---:B-1----:R-:W-:Y:S02]  /*de80*/  IMAD.SHL.U32 R0, R5.reuse, 0x10, RZ ;  /* 0x0000001005007824 */ /* 0x042fe400078e00ff */
[----:B------:R-:W-:-:S03]  /*de90*/  IMAD.SHL.U32 R2, R5, 0x80, RZ ;  /* 0x0000008005027824 */ /* 0x000fc600078e00ff */
[----:B------:R-:W-:Y:S02]  /*dea0*/  LOP3.LUT R0, R0, 0xf0, RZ, 0xc0, !PT ;  /* 0x000000f000007812 */ /* 0x000fe400078ec0ff */
[----:B------:R-:W-:-:S04]  /*deb0*/  LOP3.LUT R3, R2, 0x800, RZ, 0xc0, !PT ;  /* 0x0000080002037812 */ /* 0x000fc800078ec0ff */
[----:B------:R-:W-:Y:S01]  /*dec0*/  IADD3 R3, R3, UR12, R0 ;  /* 0x0000000c03037c10 */ /* 0x000fe2000fffe000 */
[----:B------:R-:W-:-:S05]  /*ded0*/  IMAD.SHL.U32 R0, R5, 0x8, RZ ;  /* 0x0000000805007824 */ /* 0x000fca00078e00ff */
[----:B------:R-:W-:-:S05]  /*dee0*/  LOP3.LUT R0, R0, 0x700, RZ, 0xc0, !PT ;  /* 0x0000070000007812 */ /* 0x000fca00078ec0ff */
[----:B------:R-:W-:Y:S01]  /*def0*/  IMAD.IADD R9, R0, 0x1, R3 ;  /* 0x0000000100097824 */ /* 0x000fe200078e0203 */
[----:B------:R-:W-:Y:S01]  /*df00*/  BAR.SYNC.DEFER_BLOCKING 0x0 ;  /* 0x0000000000007b1d */ /* 0x000fe20000010000 */
[C---:B-----5:R-:W-:Y:S02]  /*df10*/  VIADD R2, R8.reuse, 0x1 ;  /* 0x0000000108027836 */ /* 0x060fe40000000000 */
[----:B------:R-:W-:-:S03]  /*df20*/  VIADD R4, R8, 0x2 ;  /* 0x0000000208047836 */ /* 0x000fc60000000000 */
[----:B------:R-:W-:Y:S02]  /*df30*/  STSM.16.M88.4 [R9], R24 ;  /* 0x0000001809007844 */ /* 0x000fe40000000200 */
[----:B------:R-:W-:Y:S01]  /*df40*/  BAR.SYNC.DEFER_BLOCKING 0x0 ;  /* 0x0000000000007b1d */ /* 0x000fe20000010000 */
[----:B--2---:R-:W-:-:S05]  /*df50*/  ISETP.GE.AND P0, PT, R10, UR6, PT ;  /* 0x000000060a007c0c */ /* 0x004fca000bf06270 */
[----:B------:R-:W-:Y:S01]  /*df60*/  ULDC UR6, c[0x0][0x248] ;  /* 0x0000920000067ab9 */ /* 0x000fe20000000800 */
[----:B------:R-:W-:Y:S01]  /*df70*/  ISETP.LT.AND P5, PT, R2, UR4, !P0 ;  /* 0x0000000402007c0c */ /* 0x000fe2000c7a1270 */
[----:B------:R-:W-:Y:S01]  /*df80*/  ULDC UR4, c[0x0][0x22c] ;  /* 0x00008b0000047ab9 */ /* 0x000fe20000000800 */
[----:B------:R-:W-:Y:S01]  /*df90*/  VIADD R2, R8, 0x3 ;  /* 0x0000000308027836 */ /* 0x000fe20000000000 */
[----:B------:R-:W-:Y:S01]  /*dfa0*/  ISETP.LT.AND P2, PT, R4, UR4, !P0 ;  /* 0x0000000404007c0c */ /* 0x000fe2000c741270 */
[----:B------:R-:W-:-:S03]  /*dfb0*/  ULDC UR4, c[0x0][0x22c] ;  /* 0x00008b0000047ab9 */ /* 0x000fc60000000800 */
[----:B------:R-:W-:Y:S01]  /*dfc0*/  ISETP.LT.AND P1, PT, R2, UR4, !P0 ;  /* 0x0000000402007c0c */ /* 0x000fe2000c721270 */
[----:B------:R-:W-:Y:S01]  /*dfd0*/  VIADD R4, R8, 0x4 ;  /* 0x0000000408047836 */ /* 0x000fe20000000000 */
[----:B------:R-:W-:Y:S01]  /*dfe0*/  LOP3.LUT R2, R5, 0xff, RZ, 0xc0, !PT ;  /* 0x000000ff05027812 */ /* 0x000fe200078ec0ff */
[----:B------:R-:W-:-:S03]  /*dff0*/  ULDC UR4, c[0x0][0x22c] ;  /* 0x00008b0000047ab9 */ /* 0x000fc60000000800 */
[----:B------:R-:W-:Y:S02]  /*e000*/  LEA R0, R2, UR12, 0x4 ;  /* 0x0000000c02007c11 */ /* 0x000fe4000f8e20ff */
[----:B------:R-:W-:Y:S01]  /*e010*/  ISETP.LT.AND P3, PT, R4, UR4, !P0 ;  /* 0x0000000404007c0c */ /* 0x000fe2000c761270 */
[----:B------:R-:W-:Y:S02]  /*e020*/  ULDC UR4, c[0x0][0x244] ;  /* 0x0000910000047ab9 */ /* 0x000fe40000000800 */
[----:B------:R-:W1:Y:S01]  /*e030*/  LDS.128 R4, [R0] ;  /* 0x0000000000047984 */ /* 0x000e620000000c00 */
[----:B------:R-:W-:Y:S06]  /*e040*/  BAR.SYNC.DEFER_BLOCKING 0x0 ;  /* 0x0000000000007b1d */ /* 0x000fec0000010000 */
[----:B------:R-:W-:Y:S02]  /*e050*/  STSM.16.M88.4 [R9], R28 ;  /* 0x0000001c09007844 */ /* 0x000fe40000000200 */
[----:B------:R-:W-:Y:S06]  /*e060*/  BAR.SYNC.DEFER_BLOCKING 0x0 ;  /* 0x0000000000007b1d */ /* 0x000fec0000010000 */
[----:B------:R-:W2:Y:S02]  /*e070*/  LDS.128 R12, [R0] ;  /* 0x00000000000c7984 */ /* 0x000ea40000000c00 */
[----:B------:R-:W-:Y:S06]  /*e080*/  BAR.SYNC.DEFER_BLOCKING 0x0 ;  /* 0x0000000000007b1d */ /* 0x000fec0000010000 */
[----:B------:R-:W-:Y:S02]  /*e090*/  STSM.16.M88.4 [R9], R32 ;  /* 0x0000002009007844 */ /* 0x000fe40000000200 */
[----:B------:R-:W-:Y:S06]  /*e0a0*/  BAR.SYNC.DEFER_BLOCKING 0x0 ;  /* 0x0000000000007b1d */ /* 0x000fec0000010000 */
[----:B0-----:R-:W0:Y:S02]  /*e0b0*/  LDS.128 R16, [R0] ;  /* 0x0000000000107984 */ /* 0x001e240000000c00 */
[----:B------:R-:W-:Y:S06]  /*e0c0*/  BAR.SYNC.DEFER_BLOCKING 0x0 ;  /* 0x0000000000007b1d */ /* 0x000fec0000010000 */
[----:B------:R-:W-:Y:S02]  /*e0d0*/  STSM.16.M88.4 [R9], R36 ;  /* 0x0000002409007844 */ /* 0x000fe40000000200 */
[----:B------:R-:W-:Y:S06]  /*e0e0*/  BAR.SYNC.DEFER_BLOCKING 0x0 ;  /* 0x0000000000007b1d */ /* 0x000fec0000010000 */
[----:B------:R-:W3:Y:S02]  /*e0f0*/  LDS.128 R20, [R0] ;  /* 0x0000000000147984 */ /* 0x000ee40000000c00 */
[----:B------:R-:W-:Y:S06]  /*e100*/  BAR.SYNC.DEFER_BLOCKING 0x0 ;  /* 0x0000000000007b1d */ /* 0x000fec0000010000 */
[----:B------:R-:W-:Y:S02]  /*e110*/  STSM.16.M88.4 [R9], R40 ;  /* 0x0000002809007844 */ /* 0x000fe40000000200 */
[----:B------:R-:W-:Y:S06]  /*e120*/  BAR.SYNC.DEFER_BLOCKING 0x0 ;  /* 0x0000000000007b1d */ /* 0x000fec0000010000 */
[----:B------:R-:W4:Y:S02]  /*e130*/  LDS.128 R24, [R0] ;  /* 0x0000000000187984 */ /* 0x000f240000000c00 */
        /* <DEDUP_REMOVED lines=89> */
[----:B------:R1:W-:Y:S02]  /*e6d0*/  STSM.16.M88.4 [R9], R132 ;  /* 0x0000008409007844 */ /* 0x0003e40000000200 */
[----:B------:R-:W-:Y:S06]  /*e6e0*/  BAR.SYNC.DEFER_BLOCKING 0x0 ;  /* 0x0000000000007b1d */ /* 0x000fec0000010000 */
[----:B------:R-:W4:Y:S02]  /*e6f0*/  LDS.128 R116, [R0] ;  /* 0x0000000000747984 */ /* 0x000f240000000c00 */
[----:B------:R-:W-:Y:S06]  /*e700*/  BAR.SYNC.DEFER_BLOCKING 0x0 ;  /* 0x0000000000007b1d */ /* 0x000fec0000010000 */
[----:B------:R2:W-:Y:S02]  /*e710*/  STSM.16.M88.4 [R9], R136 ;  /* 0x0000008809007844 */ /* 0x0005e40000000200 */
        /* <DEDUP_REMOVED lines=10> */
[----:B------:R-:W-:Y:S01]  /*e7c0*/  BAR.SYNC.DEFER_BLOCKING 0x0 ;  /* 0x0000000000007b1d */ /* 0x000fe20000010000 */
[----:B------:R-:W-:Y:S01]  /*e7d0*/  IMAD R3, R10, UR4, RZ ;  /* 0x000000040a037c24 */ /* 0x000fe2000f8e02ff */
[C---:B------:R-:W-:Y:S01]  /*e7e0*/  ISETP.LT.AND P4, PT, R8.reuse, UR7, !P0 ;  /* 0x0000000708007c0c */ /* 0x040fe2000c781270 */
[----:B------:R-:W-:-:S03]  /*e7f0*/  IMAD R11, R8, UR6, RZ ;  /* 0x00000006080b7c24 */ /* 0x000fc6000f8e02ff */
[----:B------:R-:W-:Y:S01]  /*e800*/  ULDC.64 UR4, c[0x0][0x220] ;  /* 0x0000880000047ab9 */ /* 0x000fe20000000a00 */
[----:B-1----:R-:W-:Y:S01]  /*e810*/  VIADD R134, R8, 0x5 ;  /* 0x0000000508867836 */ /* 0x002fe20000000000 */
[C---:B------:R-:W-:Y:S01]  /*e820*/  LEA R2, P6, R3.reuse, UR4, 0x1 ;  /* 0x0000000403027c11 */ /* 0x040fe2000f8c08ff */
[----:B------:R-:W-:Y:S01]  /*e830*/  ULDC UR4, c[0x0][0x248] ;  /* 0x0000920000047ab9 */ /* 0x000fe20000000800 */
[----:B------:R-:W-:Y:S01]  /*e840*/  PRMT R135, R4, 0x7632, R135 ;  /* 0x0000763204877816 */ /* 0x000fe20000000087 */
[----:B------:R1:W-:Y:S01]  /*e850*/  STSM.16.M88.4 [R9], R148 ;  /* 0x0000009409007844 */ /* 0x0003e20000000200 */
[----:B------:R-:W-:Y:S01]  /*e860*/  LEA.HI.X.SX32 R3, R3, UR5, 0x1, P6 ;  /* 0x0000000503037c11 */ /* 0x000fe2000b0f0eff */
[C---:B------:R-:W-:Y:S01]  /*e870*/  VIADD R133, R11.reuse, UR4 ;  /* 0x000000040b857c36 */ /* 0x040fe20008000000 */
[----:B------:R-:W-:Y:S01]  /*e880*/  BAR.SYNC.DEFER_BLOCKING 0x0 ;  /* 0x0000000000007b1d */ /* 0x000fe20000010000 */
[----:B------:R-:W-:-:S04]  /*e890*/  LEA R10, P6, R11, R2, 0x1 ;  /* 0x000000020b0a7211 */ /* 0x000fc800078c08ff */
[-C--:B------:R-:W-:Y:S01]  /*e8a0*/  LEA.HI.X.SX32 R11, R11, R3.reuse, 0x1, P6 ;  /* 0x000000030b0b7211 */ /* 0x080fe200030f0eff */
[----:B------:R-:W-:Y:S01]  /*e8b0*/  ULDC UR4, c[0x0][0x248] ;  /* 0x0000920000047ab9 */ /* 0x000fe20000000800 */
[CC--:B------:R-:W-:Y:S01]  /*e8c0*/  LEA R132, P6, R133.reuse, R2.reuse, 0x1 ;  /* 0x0000000285847211 */ /* 0x0c0fe200078c08ff */
[C---:B--2---:R-:W-:Y:S01]  /*e8d0*/  VIADD R136, R133.reuse, UR4 ;  /* 0x0000000485887c36 */ /* 0x044fe20008000000 */
[----:B------:R-:W-:Y:S01]  /*e8e0*/  ULDC UR5, c[0x0][0x22c] ;  /* 0x00008b0000057ab9 */ /* 0x000fe20000000800 */
[----:B------:R-:W-:Y:S01]  /*e8f0*/  ULDC UR4, c[0x0][0x248] ;  /* 0x0000920000047ab9 */ /* 0x000fe20000000800 */
[-C--:B------:R-:W-:Y:S01]  /*e900*/  LEA.HI.X.SX32 R133, R133, R3.reuse, 0x1, P6 ;  /* 0x0000000385857211 */ /* 0x080fe200030f0eff */
[----:B-1----:R-:W-:Y:S01]  /*e910*/  VIADD R9, R8, 0x6 ;  /* 0x0000000608097836 */ /* 0x002fe20000000000 */
[----:B------:R-:W-:Y:S01]  /*e920*/  ULDC UR6, c[0x0][0x248] ;  /* 0x0000920000067ab9 */ /* 0x000fe20000000800 */
[----:B------:R-:W-:Y:S01]  /*e930*/  ULDC UR7, c[0x0][0x22c] ;  /* 0x00008b0000077ab9 */ /* 0x000fe20000000800 */
[----:B------:R-:W-:Y:S01]  /*e940*/  @P4 STG.E.U16 desc[UR14][R10.64], R4 ;  /* 0x000000040a004986 */ /* 0x000fe2000c10150e */
[----:B------:R-:W-:Y:S01]  /*e950*/  ISETP.LT.AND P4, PT, R134, UR5, !P0 ;  /* 0x0000000586007c0c */ /* 0x000fe2000c781270 */
[----:B------:R-:W-:Y:S01]  /*e960*/  ULDC UR5, c[0x0][0x22c] ;  /* 0x00008b0000057ab9 */ /* 0x000fe20000000800 */
[C---:B------:R-:W-:Y:S01]  /*e970*/  LEA R134, P6, R136.reuse, R2, 0x1 ;  /* 0x0000000288867211 */ /* 0x040fe200078c08ff */
[----:B------:R1:W-:Y:S01]  /*e980*/  @P5 STG.E.U16 desc[UR14][R132.64], R135 ;  /* 0x0000008784005986 */ /* 0x0003e2000c10150e */
[----:B------:R-:W-:Y:S01]  /*e990*/  ISETP.LT.AND P5, PT, R9, UR5, !P0 ;  /* 0x0000000509007c0c */ /* 0x000fe2000c7a1270 */
[----:B------:R-:W-:Y:S01]  /*e9a0*/  ULDC UR5, c[0x0][0x22c] ;  /* 0x00008b0000057ab9 */ /* 0x000fe20000000800 */
[C---:B-1----:R-:W-:Y:S01]  /*e9b0*/  LEA.HI.X.SX32 R135, R136.reuse, R3, 0x1, P6 ;  /* 0x0000000388877211 */ /* 0x042fe200030f0eff */
[----:B------:R-:W-:Y:S01]  /*e9c0*/  VIADD R136, R136, UR4 ;  /* 0x0000000488887c36 */ /* 0x000fe20008000000 */
[----:B------:R-:W-:Y:S01]  /*e9d0*/  ULDC UR4, c[0x0][0x248] ;  /* 0x0000920000047ab9 */ /* 0x000fe20000000800 */
[----:B------:R-:W-:-:S02]  /*e9e0*/  VIADD R4, R8, 0x7 ;  /* 0x0000000708047836 */ /* 0x000fc40000000000 */
[----:B------:R1:W-:Y:S01]  /*e9f0*/  @P2 STG.E.U16 desc[UR14][R134.64], R5 ;  /* 0x0000000586002986 */ /* 0x0003e2000c10150e */
[CC--:B------:R-:W-:Y:S01]  /*ea00*/  LEA R10, P2, R136.reuse, R2.reuse, 0x1 ;  /* 0x00000002880a7211 */ /* 0x0c0fe200078408ff */
[C---:B------:R-:W-:Y:S01]  /*ea10*/  VIADD R9, R136.reuse, UR4 ;  /* 0x0000000488097c36 */ /* 0x040fe20008000000 */
[----:B------:R-:W-:Y:S01]  /*ea20*/  PRMT R133, R5, 0x7632, R133 ;  /* 0x0000763205857816 */ /* 0x000fe20000000085 */
[----:B------:R-:W-:Y:S01]  /*ea30*/  ULDC UR4, c[0x0][0x22c] ;  /* 0x00008b0000047ab9 */ /* 0x000fe20000000800 */
[----:B------:R-:W-:Y:S02]  /*ea40*/  LEA.HI.X.SX32 R11, R136, R3, 0x1, P2 ;  /* 0x00000003880b7211 */ /* 0x000fe400010f0eff */
[----:B------:R-:W-:Y:S01]  /*ea50*/  ISETP.LT.AND P2, PT, R4, UR5, !P0 ;  /* 0x0000000504007c0c */ /* 0x000fe2000c741270 */
[----:B------:R-:W-:Y:S01]  /*ea60*/  VIADD R4, R8, 0x8 ;  /* 0x0000000808047836 */ /* 0x000fe20000000000 */
[----:B------:R-:W-:Y:S01]  /*ea70*/  LEA R132, P6, R9, R2, 0x1 ;  /* 0x0000000209847211 */ /* 0x000fe200078c08ff */
[----:B------:R2:W-:Y:S01]  /*ea80*/  @P1 STG.E.U16 desc[UR14][R10.64], R133 ;  /* 0x000000850a001986 */ /* 0x0005e2000c10150e */
[----:B------:R-:W-:-:S02]  /*ea90*/  ULDC UR5, c[0x0][0x22c] ;  /* 0x00008b0000057ab9 */ /* 0x000fc40000000800 */
[----:B------:R-:W-:Y:S01]  /*eaa0*/  ISETP.LT.AND P1, PT, R4, UR4, !P0 ;  /* 0x0000000404007c0c */ /* 0x000fe2000c721270 */
[----:B------:R-:W-:Y:S02]  /*eab0*/  ULDC UR4, c[0x0][0x248] ;  /* 0x0000920000047ab9 */ /* 0x000fe40000000800 */
[C---:B-1----:R-:W-:Y:S01]  /*eac0*/  VIADD R134, R9.reuse, UR4 ;  /* 0x0000000409867c36 */ /* 0x042fe20008000000 */
[----:B------:R-:W-:Y:S01]  /*ead0*/  ULDC UR4, c[0x0][0x22c] ;  /* 0x00008b0000047ab9 */ /* 0x000fe20000000800 */
[----:B------:R-:W-:Y:S01]  /*eae0*/  VIADD R5, R8, 0x9 ;  /* 0x0000000908057836 */ /* 0x000fe20000000000 */
[----:B--2---:R-:W-:Y:S02]  /*eaf0*/  LEA.HI.X.SX32 R133, R9, R3, 0x1, P6 ;  /* 0x0000000309857211 */ /* 0x004fe400030f0eff */
[----:B------:R-:W-:-:S03]  /*eb00*/  LEA R4, P6, R134, R2, 0x1 ;  /* 0x0000000286047211 */ /* 0x000fc600078c08ff */
[----:B------:R1:W-:Y:S01]  /*eb10*/  @P3 STG.E.U16 desc[UR14][R132.64], R6 ;  /* 0x0000000684003986 */ /* 0x0003e2000c10150e */
[----:B------:R-:W-:Y:S01]  /*eb20*/  ISETP.LT.AND P3, PT, R5, UR4, !P0 ;  /* 0x0000000405007c0c */ /* 0x000fe2000c761270 */
[----:B------:R-:W-:Y:S01]  /*eb30*/  ULDC UR4, c[0x0][0x248] ;  /* 0x0000920000047ab9 */ /* 0x000fe20000000800 */
[----:B------:R-:W-:Y:S01]  /*eb40*/  PRMT R11, R6, 0x7632, R11 ;  /* 0x00007632060b7816 */ /* 0x000fe2000000000b */
[----:B------:R-:W-:Y:S01]  /*eb50*/  VIADD R9, R8, 0xa ;  /* 0x0000000a08097836 */ /* 0x000fe20000000000 */
[CC--:B------:R-:W-:Y:S01]  /*eb60*/  LEA.HI.X.SX32 R5, R134.reuse, R3.reuse, 0x1, P6 ;  /* 0x0000000386057211 */ /* 0x0c0fe200030f0eff */
[----:B------:R-:W-:Y:S01]  /*eb70*/  VIADD R134, R134, UR4 ;  /* 0x0000000486867c36 */ /* 0x000fe20008000000 */
[----:B------:R-:W-:Y:S02]  /*eb80*/  ULDC UR4, c[0x0][0x248] ;  /* 0x0000920000047ab9 */ /* 0x000fe40000000800 */
[----:B------:R-:W-:Y:S01]  /*eb90*/  ISETP.LT.AND P6, PT, R9, UR5, !P0 ;  /* 0x0000000509007c0c */ /* 0x000fe2000c7c1270 */
[----:B------:R2:W-:Y:S01]  /*eba0*/  @P4 STG.E.U16 desc[UR14][R4.64], R11 ;  /* 0x0000000b04004986 */ /* 0x0005e2000c10150e */
[CC--:B------:R-:W-:Y:S01]  /*ebb0*/  LEA R10, P4, R134.reuse, R2.reuse, 0x1 ;  /* 0x00000002860a7211 */ /* 0x0c0fe200078808ff */
[----:B------:R-:W-:Y:S01]  /*ebc0*/  VIADD R9, R134, UR4 ;  /* 0x0000000486097c36 */ /* 0x000fe20008000000 */
[----:B------:R-:W-:Y:S01]  /*ebd0*/  ULDC UR5, c[0x0][0x248] ;  /* 0x0000920000057ab9 */ /* 0x000fe20000000800 */
[----:B-1----:R-:W-:Y:S01]  /*ebe0*/  VIADD R6, R8, 0xb ;  /* 0x0000000b08067836 */ /* 0x002fe20000000000 */
[----:B------:R-:W-:Y:S01]  /*ebf0*/  ULDC UR4, c[0x0][0x22c] ;  /* 0x00008b0000047ab9 */ /* 0x000fe20000000800 */
[-C--:B--2---:R-:W-:Y:S01]  /*ec00*/  LEA.HI.X.SX32 R11, R134, R3.reuse, 0x1, P4 ;  /* 0x00000003860b7211 */ /* 0x084fe200020f0eff */
[C---:B------:R-:W-:Y:S01]  /*ec10*/  VIADD R134, R9.reuse, UR5 ;  /* 0x0000000509867c36 */ /* 0x040fe20008000000 */
[----:B------:R-:W-:Y:S01]  /*ec20*/  LEA R132, P4, R9, R2, 0x1 ;  /* 0x0000000209847211 */ /* 0x000fe200078808ff */
[----:B------:R-:W-:Y:S01]  /*ec30*/  ULDC UR5, c[0x0][0x22c] ;  /* 0x00008b0000057ab9 */ /* 0x000fe20000000800 */
[----:B------:R-:W-:Y:S01]  /*ec40*/  PRMT R5, R7, 0x7632, R5 ;  /* 0x0000763207057816 */ /* 0x000fe20000000005 */
[----:B------:R-:W-:Y:S01]  /*ec50*/  @P5 STG.E.U16 desc[UR14][R10.64], R7 ;  /* 0x000000070a005986 */ /* 0x000fe2000c10150e */
[----:B------:R-:W-:-:S02]  /*ec60*/  LEA.HI.X.SX32 R133, R9, R3, 0x1, P4 ;  /* 0x0000000309857211 */ /* 0x000fc400020f0eff */
[----:B------:R-:W-:Y:S01]  /*ec70*/  ISETP.LT.AND P5, PT, R6, UR4, !P0 ;  /* 0x0000000406007c0c */ /* 0x000fe2000c7a1270 */
[----:B------:R-:W-:Y:S01]  /*ec80*/  VIADD R6, R8, 0xc ;  /* 0x0000000c08067836 */ /* 0x000fe20000000000 */
[----:B------:R-:W-:Y:S01]  /*ec90*/  LEA R4, P4, R134, R2, 0x1 ;  /* 0x0000000286047211 */ /* 0x000fe200078808ff */
[----:B------:R1:W-:Y:S01]  /*eca0*/  @P2 STG.E.U16 desc[UR14][R132.64], R5 ;  /* 0x0000000584002986 */ /* 0x0003e2000c10150e */
[----:B------:R-:W-:Y:S01]  /*ecb0*/  ULDC UR4, c[0x0][0x22c] ;  /* 0x00008b0000047ab9 */ /* 0x000fe20000000800 */
[----:B------:R-:W-:Y:S01]  /*ecc0*/  VIADD R9, R8, 0xd ;  /* 0x0000000d08097836 */ /* 0x000fe20000000000 */
[----:B-1----:R-:W-:Y:S02]  /*ecd0*/  LEA.HI.X.SX32 R5, R134, R3, 0x1, P4 ;  /* 0x0000000386057211 */ /* 0x002fe400020f0eff */
[----:B------:R-:W-:Y:S01]  /*ece0*/  ISETP.LT.AND P4, PT, R6, UR4, !P0 ;  /* 0x0000000406007c0c */ /* 0x000fe2000c781270 */
[----:B------:R-:W-:Y:S02]  /*ecf0*/  ULDC UR4, c[0x0][0x248] ;  /* 0x0000920000047ab9 */ /* 0x000fe40000000800 */
[----:B------:R-:W-:Y:S01]  /*ed00*/  VIADD R134, R134, UR4 ;  /* 0x0000000486867c36 */ /* 0x000fe20008000000 */
[----:B------:R1:W-:Y:S01]  /*ed10*/  @P1 STG.E.U16 desc[UR14][R4.64], R12 ;  /* 0x0000000c04001986 */ /* 0x0003e2000c10150e */
[----:B------:R-:W-:-:S03]  /*ed20*/  ULDC UR4, c[0x0][0x22c] ;  /* 0x00008b0000047ab9 */ /* 0x000fc60000000800 */
[C---:B------:R-:W-:Y:S02]  /*ed30*/  LEA R6, P1, R134.reuse, R2, 0x1 ;  /* 0x0000000286067211 */ /* 0x040fe400078208ff */
[----:B------:R-:W-:Y:S01]  /*ed40*/  ISETP.LT.AND P2, PT, R9, UR4, !P0 ;  /* 0x0000000409007c0c */ /* 0x000fe2000c741270 */
[----:B------:R-:W-:Y:S01]  /*ed50*/  ULDC UR4, c[0x0][0x248] ;  /* 0x0000920000047ab9 */ /* 0x000fe20000000800 */
[C---:B------:R-:W-:Y:S01]  /*ed60*/  LEA.HI.X.SX32 R7, R134.reuse, R3, 0x1, P1 ;  /* 0x0000000386077211 */ /* 0x040fe200008f0eff */
[----:B------:R-:W-:Y:S01]  /*ed70*/  VIADD R134, R134, UR4 ;  /* 0x0000000486867c36 */ /* 0x000fe20008000000 */
[----:B------:R-:W-:Y:S01]  /*ed80*/  ULDC UR4, c[0x0][0x248] ;  /* 0x0000920000047ab9 */ /* 0x000fe20000000800 */
[----:B-1----:R-:W-:Y:S02]  /*ed90*/  PRMT R5, R12, 0x7632, R5 ;  /* 0x000076320c057816 */ /* 0x002fe40000000005 */
[----:B------:R-:W-:Y:S01]  /*eda0*/  VIADD R11, R134, UR4 ;  /* 0x00000004860b7c36 */ /* 0x000fe20008000000 */
[----:B------:R-:W-:-:S02]  /*edb0*/  ULDC UR4, c[0x0][0x248] ;  /* 0x0000920000047ab9 */ /* 0x000fc40000000800 */
[----:B------:R1:W-:Y:S01]  /*edc0*/  @P3 STG.E.U16 desc[UR14][R6.64], R5 ;  /* 0x0000000506003986 */ /* 0x0003e2000c10150e */
[----:B------:R-:W-:Y:S01]  /*edd0*/  LEA R4, P3, R134, R2, 0x1 ;  /* 0x0000000286047211 */ /* 0x000fe200078608ff */
[C---:B------:R-:W-:Y:S02]  /*ede0*/  VIADD R9, R8.reuse, 0xe ;  /* 0x0000000e08097836 */ /* 0x040fe40000000000 */
[----:B------:R-:W-:Y:S01]  /*edf0*/  VIADD R12, R11, UR4 ;  /* 0x000000040b0c7c36 */ /* 0x000fe20008000000 */
[----:B------:R-:W-:Y:S02]  /*ee00*/  ULDC UR4, c[0x0][0x248] ;  /* 0x0000920000047ab9 */ /* 0x000fe40000000800 */
[----:B------:R-:W-:Y:S01]  /*ee10*/  ISETP.LT.AND P1, PT, R9, UR5, !P0 ;  /* 0x0000000509007c0c */ /* 0x000fe2000c721270 */
[----:B------:R-:W-:Y:S01]  /*ee20*/  VIADD R9, R8, 0xf ;  /* 0x0000000f08097836 */ /* 0x000fe20000000000 */
[----:B------:R-:W-:Y:S01]  /*ee30*/  ULDC UR5, c[0x0][0x22c] ;  /* 0x00008b0000057ab9 */ /* 0x000fe20000000800 */
[----:B-1----:R-:W-:-:S02]  /*ee40*/  LEA.HI.X.SX32 R5, R134, R3, 0x1, P3 ;  /* 0x0000000386057211 */ /* 0x002fc400018f0eff */
[-C--:B------:R-:W-:Y:S02]  /*ee50*/  LEA R10, P3, R11, R2.reuse, 0x1 ;  /* 0x000000020b0a7211 */ /* 0x080fe400078608ff */
[----:B------:R-:W-:Y:S01]  /*ee60*/  PRMT R7, R13, 0x7632, R7 ;  /* 0x000076320d077816 */ /* 0x000fe20000000007 */
[----:B------:R-:W-:Y:S01]  /*ee70*/  @P6 STG.E.U16 desc[UR14][R4.64], R13 ;  /* 0x0000000d04006986 */ /* 0x000fe2000c10150e */
[-C--:B------:R-:W-:Y:S02]  /*ee80*/  LEA.HI.X.SX32 R11, R11, R3.reuse, 0x1, P3 ;  /* 0x000000030b0b7211 */ /* 0x080fe400018f0eff */
[----:B------:R-:W-:Y:S02]  /*ee90*/  LEA R6, P6, R12, R2, 0x1 ;  /* 0x000000020c067211 */ /* 0x000fe400078c08ff */
[----:B------:R-:W-:Y:S01]  /*eea0*/  ISETP.LT.AND P3, PT, R9, UR5, !P0 ;  /* 0x0000000509007c0c */ /* 0x000fe2000c761270 */
[----:B------:R1:W-:Y:S01]  /*eeb0*/  @P5 STG.E.U16 desc[UR14][R10.64], R7 ;  /* 0x000000070a005986 */ /* 0x0003e2000c10150e */
[----:B------:R-:W-:Y:S01]  /*eec0*/  VIADD R9, R8, 0x10 ;  /* 0x0000001008097836 */ /* 0x000fe20000000000 */
[----:B------:R-:W-:Y:S01]  /*eed0*/  ULDC UR5, c[0x0][0x22c] ;  /* 0x00008b0000057ab9 */ /* 0x000fe20000000800 */
[C---:B-1----:R-:W-:Y:S01]  /*eee0*/  LEA.HI.X.SX32 R7, R12.reuse, R3, 0x1, P6 ;  /* 0x000000030c077211 */ /* 0x042fe200030f0eff */
[----:B------:R-:W-:-:S02]  /*eef0*/  VIADD R12, R12, UR4 ;  /* 0x000000040c0c7c36 */ /* 0x000fc40008000000 */
[----:B------:R-:W-:Y:S01]  /*ef00*/  ISETP.LT.AND P6, PT, R9, UR5, !P0 ;  /* 0x0000000509007c0c */ /* 0x000fe2000c7c1270 */
[----:B------:R-:W-:Y:S01]  /*ef10*/  VIADD R9, R8, 0x11 ;  /* 0x0000001108097836 */ /* 0x000fe20000000000 */
[----:B------:R-:W-:Y:S01]  /*ef20*/  ULDC UR4, c[0x0][0x248] ;  /* 0x0000920000047ab9 */ /* 0x000fe20000000800 */
[----:B------:R1:W-:Y:S01]  /*ef30*/  @P4 STG.E.U16 desc[UR14][R6.64], R14 ;  /* 0x0000000e06004986 */ /* 0x0003e2000c10150e */
[CC--:B------:R-:W-:Y:S01]  /*ef40*/  LEA R4, P4, R12.reuse, R2.reuse, 0x1 ;  /* 0x000000020c047211 */ /* 0x0c0fe200078808ff */
[----:B------:R-:W-:Y:S01]  /*ef50*/  ULDC UR5, c[0x0][0x22c] ;  /* 0x00008b0000057ab9 */ /* 0x000fe20000000800 */
[----:B------:R-:W-:Y:S01]  /*ef60*/  VIADD R13, R12, UR4 ;  /* 0x000000040c0d7c36 */ /* 0x000fe20008000000 */
[----:B------:R-:W-:Y:S01]  /*ef70*/  PRMT R11, R14, 0x7632, R11 ;  /* 0x000076320e0b7816 */ /* 0x000fe2000000000b */
[----:B------:R-:W-:Y:S01]  /*ef80*/  ULDC UR4, c[0x0][0x22c] ;  /* 0x00008b0000047ab9 */ /* 0x000fe20000000800 */
[-C--:B------:R-:W-:Y:S02]  /*ef90*/  LEA.HI.X.SX32 R5, R12, R3.reuse, 0x1, P4 ;  /* 0x000000030c057211 */ /* 0x080fe400020f0eff */
[----:B------:R-:W-:Y:S01]  /*efa0*/  ISETP.LT.AND P5, PT, R9, UR5, !P0 ;  /* 0x0000000509007c0c */ /* 0x000fe2000c7a1270 */
[C---:B------:R-:W-:Y:S01]  /*efb0*/  VIADD R9, R8.reuse, 0x12 ;  /* 0x0000001208097836 */ /* 0x040fe20000000000 */
[----:B------:R-:W-:Y:S01]  /*efc0*/  LEA R10, P4, R13, R2, 0x1 ;  /* 0x000000020d0a7211 */ /* 0x000fe200078808ff */
[----:B------:R2:W-:Y:S01]  /*efd0*/  @P2 STG.E.U16 desc[UR14][R4.64], R11 ;  /* 0x0000000b04002986 */ /* 0x0005e2000c10150e */
[----:B-1----:R-:W-:Y:S01]  /*efe0*/  VIADD R7, R8, 0x13 ;  /* 0x0000001308077836 */ /* 0x002fe20000000000 */
[----:B------:R-:W-:Y:S01]  /*eff0*/  ULDC UR5, c[0x0][0x22c] ;  /* 0x00008b0000057ab9 */ /* 0x000fe20000000800 */
[----:B------:R-:W-:Y:S01]  /*f000*/  ISETP.LT.AND P2, PT, R9, UR4, !P0 ;  /* 0x0000000409007c0c */ /* 0x000fe2000c741270 */
[----:B------:R-:W-:Y:S01]  /*f010*/  ULDC UR4, c[0x0][0x248] ;  /* 0x0000920000047ab9 */ /* 0x000fe20000000800 */
[C---:B--2---:R-:W-:Y:S01]  /*f020*/  LEA.HI.X.SX32 R11, R13.reuse, R3, 0x1, P4 ;  /* 0x000000030d0b7211 */ /* 0x044fe200020f0eff */
[----:B------:R-:W-:Y:S01]  /*f030*/  VIADD R13, R13, UR4 ;  /* 0x000000040d0d7c36 */ /* 0x000fe20008000000 */
[----:B------:R-:W-:-:S03]  /*f040*/  ULDC UR4, c[0x0][0x22c] ;  /* 0x00008b0000047ab9 */ /* 0x000fc60000000800 */
[----:B------:R1:W-:Y:S01]  /*f050*/  @P1 STG.E.U16 desc[UR14][R10.64], R15 ;  /* 0x0000000f0a001986 */ /* 0x0003e2000c10150e */
[-C--:B------:R-:W-:Y:S02]  /*f060*/  LEA R6, P4, R13, R2.reuse, 0x1 ;  /* 0x000000020d067211 */ /* 0x080fe400078808ff */
        /* <DEDUP_REMOVED lines=9> */
[C---:B------:R-:W-:Y:S01]  /*f100*/  LEA R4, P3, R13.reuse, R2, 0x1 ;  /* 0x000000020d047211 */ /* 0x040fe200078608ff */
[----:B-1----:R-:W-:Y:S01]  /*f110*/  VIADD R11, R13, UR4 ;  /* 0x000000040d0b7c36 */ /* 0x002fe20008000000 */
[----:B------:R-:W-:Y:S01]  /*f120*/  ULDC UR4, c[0x0][0x248] ;  /* 0x0000920000047ab9 */ /* 0x000fe20000000800 */
[----:B------:R-:W-:Y:S01]  /*f130*/  VIADD R9, R8, 0x15 ;  /* 0x0000001508097836 */ /* 0x000fe20000000000 */
[----:B------:R-:W-:Y:S01]  /*f140*/  ULDC UR5, c[0x0][0x22c] ;  /* 0x00008b0000057ab9 */ /* 0x000fe20000000800 */
[----:B------:R-:W-:Y:S01]  /*f150*/  VIADD R12, R11, UR4 ;  /* 0x000000040b0c7c36 */ /* 0x000fe20008000000 */
[----:B------:R-:W-:Y:S01]  /*f160*/  ULDC UR4, c[0x0][0x248] ;  /* 0x0000920000047ab9 */ /* 0x000fe20000000800 */
[----:B--2---:R-:W-:-:S02]  /*f170*/  LEA.HI.X.SX32 R5, R13, R3, 0x1, P3 ;  /* 0x000000030d057211 */ /* 0x004fc400018f0eff */
[CC--:B------:R-:W-:Y:S02]  /*f180*/  LEA R10, P3, R11.reuse, R2.reuse, 0x1 ;  /* 0x000000020b0a7211 */ /* 0x0c0fe400078608ff */
[----:B0-----:R-:W-:Y:S01]  /*f190*/  PRMT R7, R16, 0x7632, R7 ;  /* 0x0000763210077816 */ /* 0x001fe20000000007 */
[----:B------:R-:W-:Y:S01]  /*f1a0*/  @P6 STG.E.U16 desc[UR14][R4.64], R16 ;  /* 0x0000001004006986 */ /* 0x000fe2000c10150e */
[----:B------:R-:W-:Y:S02]  /*f1b0*/  LEA.HI.X.SX32 R11, R11, R3, 0x1, P3 ;  /* 0x000000030b0b7211 */ /* 0x000fe400018f0eff */
[----:B------:R-:W-:Y:S02]  /*f1c0*/  LEA R6, P6, R12, R2, 0x1 ;  /* 0x000000020c067211 */ /* 0x000fe400078c08ff */
[----:B------:R-:W-:Y:S01]  /*f1d0*/  ISETP.LT.AND P3, PT, R9, UR5, !P0 ;  /* 0x0000000509007c0c */ /* 0x000fe2000c761270 */
[----:B------:R0:W-:Y:S01]  /*f1e0*/  @P5 STG.E.U16 desc[UR14][R10.64], R7 ;  /* 0x000000070a005986 */ /* 0x0001e2000c10150e */
[----:B------:R-:W-:Y:S01]  /*f1f0*/  VIADD R9, R8, 0x16 ;  /* 0x0000001608097836 */ /* 0x000fe20000000000 */
[----:B------:R-:W-:-:S04]  /*f200*/  ULDC UR5, c[0x0][0x22c] ;  /* 0x00008b0000057ab9 */ /* 0x000fc80000000800 */
[----:B------:R-:W-:Y:S02]  /*f210*/  ISETP.LT.AND P5, PT, R9, UR5, !P0 ;  /* 0x0000000509007c0c */ /* 0x000fe4000c7a1270 */
[CC--:B0-----:R-:W-:Y:S01]  /*f220*/  LEA.HI.X.SX32 R7, R12.reuse, R3.reuse, 0x1, P6 ;  /* 0x000000030c077211 */ /* 0x0c1fe200030f0eff */
[----:B------:R-:W-:Y:S01]  /*f230*/  VIADD R12, R12, UR4 ;  /* 0x000000040c0c7c36 */ /* 0x000fe20008000000 */
[----:B------:R-:W-:Y:S01]  /*f240*/  ULDC UR4, c[0x0][0x248] ;  /* 0x0000920000047ab9 */ /* 0x000fe20000000800 */
[----:B------:R-:W-:Y:S01]  /*f250*/  VIADD R9, R8, 0x17 ;  /* 0x0000001708097836 */ /* 0x000fe20000000000 */
[----:B------:R-:W-:Y:S01]  /*f260*/  ULDC UR5, c[0x0][0x22c] ;  /* 0x00008b0000057ab9 */ /* 0x000fe20000000800 */
[----:B------:R0:W-:Y:S01]  /*f270*/  @P2 STG.E.U16 desc[UR14][R6.64], R17 ;  /* 0x0000001106002986 */ /* 0x0001e2000c10150e */
[C---:B------:R-:W-:Y:S01]  /*f280*/  LEA R4, P2, R12.reuse, R2, 0x1 ;  /* 0x000000020c047211 */ /* 0x040fe200078408ff */
[C---:B------:R-:W-:Y:S01]  /*f290*/  VIADD R13, R12.reuse, UR4 ;  /* 0x000000040c0d7c36 */ /* 0x040fe20008000000 */
[----:B------:R-:W-:Y:S01]  /*f2a0*/  PRMT R11, R17, 0x7632, R11 ;  /* 0x00007632110b7816 */ /* 0x000fe2000000000b */
[----:B------:R-:W-:Y:S01]  /*f2b0*/  ULDC UR4, c[0x0][0x22c] ;  /* 0x00008b0000047ab9 */ /* 0x000fe20000000800 */
[----:B------:R-:W-:-:S02]  /*f2c0*/  LEA.HI.X.SX32 R5, R12, R3, 0x1, P2 ;  /* 0x000000030c057211 */ /* 0x000fc400010f0eff */
[----:B------:R-:W-:Y:S01]  /*f2d0*/  ISETP.LT.AND P2, PT, R9, UR5, !P0 ;  /* 0x0000000509007c0c */ /* 0x000fe2000c741270 */
[C---:B------:R-:W-:Y:S01]  /*f2e0*/  VIADD R9, R8.reuse, 0x18 ;  /* 0x0000001808097836 */ /* 0x040fe20000000000 */
[----:B------:R-:W-:Y:S01]  /*f2f0*/  LEA R10, P6, R13, R2, 0x1 ;  /* 0x000000020d0a7211 */ /* 0x000fe200078c08ff */
[----:B------:R1:W-:Y:S01]  /*f300*/  @P1 STG.E.U16 desc[UR14][R4.64], R11 ;  /* 0x0000000b04001986 */ /* 0x0003e2000c10150e */
[----:B------:R-:W-:Y:S02]  /*f310*/  ULDC UR5, c[0x0][0x22c] ;  /* 0x00008b0000057ab9 */ /* 0x000fe40000000800 */
[----:B------:R-:W-:Y:S01]  /*f320*/  ISETP.LT.AND P1, PT, R9, UR4, !P0 ;  /* 0x0000000409007c0c */ /* 0x000fe2000c721270 */
[----:B------:R-:W-:Y:S01]  /*f330*/  ULDC UR4, c[0x0][0x248] ;  /* 0x0000920000047ab9 */ /* 0x000fe20000000800 */
[----:B0-----:R-:W-:Y:S01]  /*f340*/  VIADD R7, R8, 0x19 ;  /* 0x0000001908077836 */ /* 0x001fe20000000000 */
[C---:B-1----:R-:W-:Y:S01]  /*f350*/  LEA.HI.X.SX32 R11, R13.reuse, R3, 0x1, P6 ;  /* 0x000000030d0b7211 */ /* 0x042fe200030f0eff */
        /* <DEDUP_REMOVED lines=14> */
[----:B0-----:R-:W-:Y:S01]  /*f440*/  VIADD R11, R13, UR4 ;  /* 0x000000040d0b7c36 */ /* 0x001fe20008000000 */
[----:B------:R-:W-:Y:S01]  /*f450*/  ULDC UR5, c[0x0][0x248] ;  /* 0x0000920000057ab9 */ /* 0x000fe20000000800 */
[----:B------:R-:W-:Y:S01]  /*f460*/  VIADD R9, R8, 0x1b ;  /* 0x0000001b08097836 */ /* 0x000fe20000000000 */
[----:B------:R-:W-:Y:S01]  /*f470*/  ULDC UR4, c[0x0][0x22c] ;  /* 0x00008b0000047ab9 */ /* 0x000fe20000000800 */
[----:B------:R-:W-:Y:S01]  /*f480*/  VIADD R12, R11, UR5 ;  /* 0x000000050b0c7c36 */ /* 0x000fe20008000000 */
[----:B------:R-:W-:Y:S01]  /*f490*/  ULDC UR5, c[0x0][0x22c] ;  /* 0x00008b0000057ab9 */ /* 0x000fe20000000800 */
[----:B-1----:R-:W-:-:S02]  /*f4a0*/  LEA.HI.X.SX32 R5, R13, R3, 0x1, P3 ;  /* 0x000000030d057211 */ /* 0x002fc400018f0eff */
[-C--:B------:R-:W-:Y:S02]  /*f4b0*/  LEA R10, P3, R11, R2.reuse, 0x1 ;  /* 0x000000020b0a7211 */ /* 0x080fe400078608ff */
[----:B------:R-:W-:Y:S01]  /*f4c0*/  PRMT R7, R19, 0x7632, R7 ;  /* 0x0000763213077816 */ /* 0x000fe20000000007 */
[----:B------:R-:W-:Y:S01]  /*f4d0*/  @P5 STG.E.U16 desc[UR14][R4.64], R19 ;  /* 0x0000001304005986 */ /* 0x000fe2000c10150e */
[----:B------:R-:W-:Y:S02]  /*f4e0*/  LEA.HI.X.SX32 R11, R11, R3, 0x1, P3 ;  /* 0x000000030b0b7211 */ /* 0x000fe400018f0eff */
[----:B------:R-:W-:Y:S01]  /*f4f0*/  ISETP.LT.AND P5, PT, R9, UR4, !P0 ;  /* 0x0000000409007c0c */ /* 0x000fe2000c7a1270 */
[----:B------:R-:W-:Y:S01]  /*f500*/  VIADD R9, R8, 0x1c ;  /* 0x0000001c08097836 */ /* 0x000fe20000000000 */
[----:B------:R-:W-:Y:S01]  /*f510*/  LEA R6, P3, R12, R2, 0x1 ;  /* 0x000000020c067211 */ /* 0x000fe200078608ff */
[----:B------:R0:W-:Y:S01]  /*f520*/  @P2 STG.E.U16 desc[UR14][R10.64], R7 ;  /* 0x000000070a002986 */ /* 0x0001e2000c10150e */
[----:B------:R-:W-:-:S03]  /*f530*/  ULDC UR4, c[0x0][0x22c] ;  /* 0x00008b0000047ab9 */ /* 0x000fc60000000800 */
[----:B------:R-:W1:Y:S01]  /*f540*/  LDS.128 R16, [R0] ;  /* 0x0000000000107984 */ /* 0x000e620000000c00 */
[C---:B0-----:R-:W-:Y:S02]  /*f550*/  LEA.HI.X.SX32 R7, R12.reuse, R3, 0x1, P3 ;  /* 0x000000030c077211 */ /* 0x041fe400018f0eff */
[----:B------:R-:W-:Y:S01]  /*f560*/  ISETP.LT.AND P3, PT, R9, UR4, !P0 ;  /* 0x0000000409007c0c */ /* 0x000fe2000c761270 */
[----:B------:R-:W-:Y:S02]  /*f570*/  ULDC UR4, c[0x0][0x248] ;  /* 0x0000920000047ab9 */ /* 0x000fe40000000800 */
[----:B------:R-:W-:Y:S01]  /*f580*/  VIADD R12, R12, UR4 ;  /* 0x000000040c0c7c36 */ /* 0x000fe20008000000 */
[----:B---3--:R0:W-:Y:S01]  /*f590*/  @P1 STG.E.U16 desc[UR14][R6.64], R20 ;  /* 0x0000001406001986 */ /* 0x0081e2000c10150e */
[----:B------:R-:W-:Y:S01]  /*f5a0*/  VIADD R9, R8, 0x1d ;  /* 0x0000001d08097836 */ /* 0x000fe20000000000 */
[----:B------:R-:W-:Y:S02]  /*f5b0*/  ULDC UR4, c[0x0][0x22c] ;  /* 0x00008b0000047ab9 */ /* 0x000fe40000000800 */
[----:B------:R-:W-:-:S02]  /*f5c0*/  LEA R4, P1, R12, R2, 0x1 ;  /* 0x000000020c047211 */ /* 0x000fc400078208ff */
[----:B------:R-:W-:Y:S01]  /*f5d0*/  ISETP.LT.AND P2, PT, R9, UR4, !P0 ;  /* 0x0000000409007c0c */ /* 0x000fe2000c741270 */
[----:B------:R-:W-:Y:S01]  /*f5e0*/  ULDC UR4, c[0x0][0x248] ;  /* 0x0000920000047ab9 */ /* 0x000fe20000000800 */
[C---:B------:R-:W-:Y:S01]  /*f5f0*/  LEA.HI.X.SX32 R5, R12.reuse, R3, 0x1, P1 ;  /* 0x000000030c057211 */ /* 0x040fe200008f0eff */
[----:B------:R-:W-:Y:S01]  /*f600*/  VIADD R12, R12, UR4 ;  /* 0x000000040c0c7c36 */ /* 0x000fe20008000000 */
[----:B------:R-:W-:Y:S01]  /*f610*/  ULDC UR4, c[0x0][0x248] ;  /* 0x0000920000047ab9 */ /* 0x000fe20000000800 */
[----:B0-----:R-:W-:Y:S02]  /*f620*/  PRMT R7, R20, 0x7632, R7 ;  /* 0x0000763214077816 */ /* 0x001fe40000000007 */
[C---:B------:R-:W-:Y:S01]  /*f630*/  VIADD R11, R12.reuse, UR4 ;  /* 0x000000040c0b7c36 */ /* 0x040fe20008000000 */
[----:B------:R-:W-:Y:S02]  /*f640*/  ULDC UR4, c[0x0][0x248] ;  /* 0x0000920000047ab9 */ /* 0x000fe40000000800 */
[----:B------:R0:W-:Y:S01]  /*f650*/  @P4 STG.E.U16 desc[UR14][R4.64], R7 ;  /* 0x0000000704004986 */ /* 0x0001e2000c10150e */
[----:B------:R-:W-:Y:S01]  /*f660*/  LEA R6, P4, R12, R2, 0x1 ;  /* 0x000000020c067211 */ /* 0x000fe200078808ff */
[----:B------:R-:W-:-:S05]  /*f670*/  VIADD R9, R8, 0x1e ;  /* 0x0000001e08097836 */ /* 0x000fca0000000000 */
[----:B------:R-:W-:Y:S01]  /*f680*/  ISETP.LT.AND P1, PT, R9, UR5, !P0 ;  /* 0x0000000509007c0c */ /* 0x000fe2000c721270 */
[----:B------:R-:W-:Y:S01]  /*f690*/  VIADD R9, R8, 0x1f ;  /* 0x0000001f08097836 */ /* 0x000fe20000000000 */
[----:B------:R-:W-:Y:S01]  /*f6a0*/  ULDC UR5, c[0x0][0x22c] ;  /* 0x00008b0000057ab9 */ /* 0x000fe20000000800 */
[-C--:B0-----:R-:W-:Y:S01]  /*f6b0*/  LEA.HI.X.SX32 R7, R12, R3.reuse, 0x1, P4 ;  /* 0x000000030c077211 */ /* 0x081fe200020f0eff */
[C---:B------:R-:W-:Y:S01]  /*f6c0*/  VIADD R12, R11.reuse, UR4 ;  /* 0x000000040b0c7c36 */ /* 0x040fe20008000000 */
[-C--:B------:R-:W-:Y:S01]  /*f6d0*/  LEA R10, P4, R11, R2.reuse, 0x1 ;  /* 0x000000020b0a7211 */ /* 0x080fe200078808ff */
[----:B------:R-:W-:Y:S01]  /*f6e0*/  ULDC UR4, c[0x0][0x248] ;  /* 0x0000920000047ab9 */ /* 0x000fe20000000800 */
[----:B------:R-:W-:Y:S01]  /*f6f0*/  PRMT R5, R21, 0x7632, R5 ;  /* 0x0000763215057816 */ /* 0x000fe20000000005 */
[----:B------:R-:W-:Y:S01]  /*f700*/  @P6 STG.E.U16 desc[UR14][R6.64], R21 ;  /* 0x0000001506006986 */ /* 0x000fe2000c10150e */
[----:B------:R-:W-:Y:S02]  /*f710*/  LEA.HI.X.SX32 R11, R11, R3, 0x1, P4 ;  /* 0x000000030b0b7211 */ /* 0x000fe400020f0eff */
[----:B------:R-:W-:-:S02]  /*f720*/  LEA R4, P6, R12, R2, 0x1 ;  /* 0x000000020c047211 */ /* 0x000fc400078c08ff */
[----:B------:R-:W-:Y:S01]  /*f730*/  ISETP.LT.AND P4, PT, R9, UR5, !P0 ;  /* 0x0000000509007c0c */ /* 0x000fe2000c781270 */
[----:B------:R0:W-:Y:S01]  /*f740*/  @P5 STG.E.U16 desc[UR14][R10.64], R5 ;  /* 0x000000050a005986 */ /* 0x0001e2000c10150e */
[----:B------:R-:W-:Y:S01]  /*f750*/  VIADD R9, R8, 0x20 ;  /* 0x0000002008097836 */ /* 0x000fe20000000000 */
[----:B------:R-:W-:Y:S01]  /*f760*/  ULDC UR5, c[0x0][0x22c] ;  /* 0x00008b0000057ab9 */ /* 0x000fe20000000800 */
[CC--:B0-----:R-:W-:Y:S01]  /*f770*/  LEA.HI.X.SX32 R5, R12.reuse, R3.reuse, 0x1, P6 ;  /* 0x000000030c057211 */ /* 0x0c1fe200030f0eff */
[----:B------:R-:W-:Y:S02]  /*f780*/  VIADD R12, R12, UR4 ;  /* 0x000000040c0c7c36 */ /* 0x000fe40008000000 */
[----:B------:R-:W-:Y:S01]  /*f790*/  ISETP.LT.AND P6, PT, R9, UR5, !P0 ;  /* 0x0000000509007c0c */ /* 0x000fe2000c7c1270 */
[----:B------:R-:W-:Y:S01]  /*f7a0*/  VIADD R9, R8, 0x21 ;  /* 0x0000002108097836 */ /* 0x000fe20000000000 */
[----:B------:R-:W-:Y:S01]  /*f7b0*/  ULDC UR4, c[0x0][0x248] ;  /* 0x0000920000047ab9 */ /* 0x000fe20000000800 */
[----:B------:R0:W-:Y:S01]  /*f7c0*/  @P3 STG.E.U16 desc[UR14][R4.64], R22 ;  /* 0x0000001604003986 */ /* 0x0001e2000c10150e */
[C---:B------:R-:W-:Y:S01]  /*f7d0*/  LEA R6, P3, R12.reuse, R2, 0x1 ;  /* 0x000000020c067211 */ /* 0x040fe200078608ff */
[----:B------:R-:W-:Y:S01]  /*f7e0*/  ULDC UR5, c[0x0][0x22c] ;  /* 0x00008b0000057ab9 */ /* 0x000fe20000000800 */
[----:B------:R-:W-:Y:S01]  /*f7f0*/  VIADD R13, R12, UR4 ;  /* 0x000000040c0d7c36 */ /* 0x000fe20008000000 */
[----:B------:R-:W-:Y:S01]  /*f800*/  PRMT R11, R22, 0x7632, R11 ;  /* 0x00007632160b7816 */ /* 0x000fe2000000000b */
[----:B------:R-:W-:Y:S01]  /*f810*/  ULDC UR4, c[0x0][0x22c] ;  /* 0x00008b0000047ab9 */ /* 0x000fe20000000800 */
[----:B------:R-:W-:-:S02]  /*f820*/  LEA.HI.X.SX32 R7, R12, R3, 0x1, P3 ;  /* 0x000000030c077211 */ /* 0x000fc400018f0eff */
[----:B------:R-:W-:Y:S01]  /*f830*/  ISETP.LT.AND P5, PT, R9, UR5, !P0 ;  /* 0x0000000509007c0c */ /* 0x000fe2000c7a1270 */
[C---:B------:R-:W-:Y:S01]  /*f840*/  VIADD R9, R8.reuse, 0x22 ;  /* 0x0000002208097836 */ /* 0x040fe20000000000 */
[----:B------:R-:W-:Y:S01]  /*f850*/  LEA R10, P3, R13, R2, 0x1 ;  /* 0x000000020d0a7211 */ /* 0x000fe200078608ff */
[----:B------:R2:W-:Y:S01]  /*f860*/  @P2 STG.E.U16 desc[UR14][R6.64], R11 ;  /* 0x0000000b06002986 */ /* 0x0005e2000c10150e */
[----:B0-----:R-:W-:Y:S01]  /*f870*/  VIADD R5, R8, 0x23 ;  /* 0x0000002308057836 */ /* 0x001fe20000000000 */
        /* <DEDUP_REMOVED lines=24> */
[----:B--2---:R-:W-:-:S02]  /*fa00*/  LEA.HI.X.SX32 R7, R13, R3, 0x1, P4 ;  /* 0x000000030d077211 */ /* 0x004fc400020f0eff */
[CC--:B------:R-:W-:Y:S02]  /*fa10*/  LEA R10, P4, R11.reuse, R2.reuse, 0x1 ;  /* 0x000000020b0a7211 */ /* 0x0c0fe400078808ff */
[----:B----4-:R-:W-:Y:S01]  /*fa20*/  PRMT R5, R24, 0x7632, R5 ;  /* 0x0000763218057816 */ /* 0x010fe20000000005 */
        /* <DEDUP_REMOVED lines=57> */
[----:B------:R-:W-:-:S02]  /*fdc0*/  ULDC UR4, c[0x0][0x22c] ;  /* 0x00008b0000047ab9 */ /* 0x000fc40000000800 */
[C---:B0-----:R-:W-:Y:S02]  /*fdd0*/  LEA.HI.X.SX32 R5, R12.reuse, R3, 0x1, P4 ;  /* 0x000000030c057211 */ /* 0x041fe400020f0eff */
[----:B------:R-:W-:Y:S01]  /*fde0*/  ISETP.LT.AND P4, PT, R9, UR4, !P0 ;  /* 0x0000000409007c0c */ /* 0x000fe2000c781270 */
[----:B------:R-:W-:Y:S02]  /*fdf0*/  ULDC UR4, c[0x0][0x248] ;  /* 0x0000920000047ab9 */ /* 0x000fe40000000800 */
[----:B------:R-:W-:Y:S01]  /*fe00*/  VIADD R12, R12, UR4 ;  /* 0x000000040c0c7c36 */ /* 0x000fe20008000000 */
[----:B------:R0:W-:Y:S01]  /*fe10*/  @P1 STG.E.U16 desc[UR14][R4.64], R28 ;  /* 0x0000001c04001986 */ /* 0x0001e2000c10150e */
        /* <DEDUP_REMOVED lines=72> */
[----:B------:R-:W-:Y:S01]  /*102a0*/  PRMT R7, R32, 0x7632, R7 ;  /* 0x0000763220077816 */ /* 0x000fe20000000007 */
        /* <DEDUP_REMOVED lines=1437> */
[----:B------:R-:W-:Y:S02]  /*15c80*/  ISETP.LT.AND P1, PT, R9, UR5, !P0 ;  /* 0x0000000509007c0c */ /* 0x000fe4000c721270 */
[-C--:B0-----:R-:W-:Y:S01]  /*15c90*/  LEA.HI.X.SX32 R7, R12, R3.reuse, 0x1, P4 ;  /* 0x000000030c077211 */ /* 0x081fe200020f0eff */
[C---:B------:R-:W-:Y:S01]  /*15ca0*/  VIADD R12, R11.reuse, UR4 ;  /* 0x000000040b0c7c36 */ /* 0x040fe20008000000 */
[-C--:B------:R-:W-:Y:S01]  /*15cb0*/  LEA R10, P4, R11, R2.reuse, 0x1 ;  /* 0x000000020b0a7211 */ /* 0x080fe200078808ff */
[----:B------:R-:W-:Y:S01]  /*15cc0*/  VIADD R9, R8, 0xdf ;  /* 0x000000df08097836 */ /* 0x000fe20000000000 */
[----:B------:R-:W-:Y:S01]  /*15cd0*/  PRMT R5, R117, 0x7632, R5 ;  /* 0x0000763275057816 */ /* 0x000fe20000000005 */
[----:B------:R-:W-:Y:S01]  /*15ce0*/  @P6 STG.E.U16 desc[UR14][R6.64], R117 ;  /* 0x0000007506006986 */ /* 0x000fe2000c10150e */
[-C--:B------:R-:W-:Y:S01]  /*15cf0*/  LEA.HI.X.SX32 R11, R11, R3.reuse, 0x1, P4 ;  /* 0x000000030b0b7211 */ /* 0x080fe200020f0eff */
[----:B------:R-:W-:Y:S01]  /*15d00*/  ULDC UR5, c[0x0][0x22c] ;  /* 0x00008b0000057ab9 */ /* 0x000fe20000000800 */
[----:B------:R-:W-:Y:S01]  /*15d10*/  LEA R4, P6, R12, R2, 0x1 ;  /* 0x000000020c047211 */ /* 0x000fe200078c08ff */
[----:B------:R-:W-:Y:S01]  /*15d20*/  ULDC UR4, c[0x0][0x248] ;  /* 0x0000920000047ab9 */ /* 0x000fe20000000800 */
[----:B------:R-:W-:Y:S01]  /*15d30*/  ISETP.LT.AND P4, PT, R9, UR5, !P0 ;  /* 0x0000000509007c0c */ /* 0x000fe2000c781270 */
[----:B------:R0:W-:Y:S01]  /*15d40*/  @P5 STG.E.U16 desc[UR14][R10.64], R5 ;  /* 0x000000050a005986 */ /* 0x0001e2000c10150e */
[----:B------:R-:W-:Y:S01]  /*15d50*/  VIADD R9, R8, 0xe0 ;  /* 0x000000e008097836 */ /* 0x000fe20000000000 */
[----:B------:R-:W-:Y:S01]  /*15d60*/  ULDC UR5, c[0x0][0x22c] ;  /* 0x00008b0000057ab9 */ /* 0x000fe20000000800 */
[C---:B0-----:R-:W-:Y:S01]  /*15d70*/  LEA.HI.X.SX32 R5, R12.reuse, R3, 0x1, P6 ;  /* 0x000000030c057211 */ /* 0x041fe200030f0eff */
[----:B------:R-:W-:-:S02]  /*15d80*/  VIADD R12, R12, UR4 ;  /* 0x000000040c0c7c36 */ /* 0x000fc40008000000 */
[----:B------:R-:W-:Y:S01]  /*15d90*/  ISETP.LT.AND P6, PT, R9, UR5, !P0 ;  /* 0x0000000509007c0c */ /* 0x000fe2000c7c1270 */
[----:B------:R-:W-:Y:S01]  /*15da0*/  ULDC UR4, c[0x0][0x248] ;  /* 0x0000920000047ab9 */ /* 0x000fe20000000800 */
[----:B------:R-:W-:Y:S01]  /*15db0*/  VIADD R9, R8, 0xe1 ;  /* 0x000000e108097836 */ /* 0x000fe20000000000 */
[----:B------:R0:W-:Y:S01]  /*15dc0*/  @P3 STG.E.U16 desc[UR14][R4.64], R118 ;  /* 0x0000007604003986 */ /* 0x0001e2000c10150e */
[CC--:B------:R-:W-:Y:S01]  /*15dd0*/  LEA R6, P3, R12.reuse, R2.reuse, 0x1 ;  /* 0x000000020c067211 */ /* 0x0c0fe200078608ff */
[----:B------:R-:W-:Y:S01]  /*15de0*/  VIADD R13, R12, UR4 ;  /* 0x000000040c0d7c36 */ /* 0x000fe20008000000 */
[----:B------:R-:W-:Y:S01]  /*15df0*/  ULDC UR5, c[0x0][0x22c] ;  /* 0x00008b0000057ab9 */ /* 0x000fe20000000800 */
[----:B------:R-:W-:Y:S01]  /*15e00*/  PRMT R11, R118, 0x7632, R11 ;  /* 0x00007632760b7816 */ /* 0x000fe2000000000b */
[----:B------:R-:W-:Y:S01]  /*15e10*/  ULDC UR4, c[0x0][0x22c] ;  /* 0x00008b0000047ab9 */ /* 0x000fe20000000800 */
[-C--:B------:R-:W-:Y:S02]  /*15e20*/  LEA.HI.X.SX32 R7, R12, R3.reuse, 0x1, P3 ;  /* 0x000000030c077211 */ /* 0x080fe400018f0eff */
[----:B------:R-:W-:Y:S01]  /*15e30*/  ISETP.LT.AND P5, PT, R9, UR5, !P0 ;  /* 0x0000000509007c0c */ /* 0x000fe2000c7a1270 */
[C---:B------:R-:W-:Y:S01]  /*15e40*/  VIADD R9, R8.reuse, 0xe2 ;  /* 0x000000e208097836 */ /* 0x040fe20000000000 */
[C---:B------:R-:W-:Y:S01]  /*15e50*/  LEA R10, P3, R13.reuse, R2, 0x1 ;  /* 0x000000020d0a7211 */ /* 0x040fe200078608ff */
[----:B------:R2:W-:Y:S01]  /*15e60*/  @P2 STG.E.U16 desc[UR14][R6.64], R11 ;  /* 0x0000000b06002986 */ /* 0x0005e2000c10150e */
[----:B0-----:R-:W-:Y:S01]  /*15e70*/  VIADD R5, R8, 0xe3 ;  /* 0x000000e308057836 */ /* 0x001fe20000000000 */
[----:B------:R-:W-:Y:S01]  /*15e80*/  ULDC UR5, c[0x0][0x22c] ;  /* 0x00008b0000057ab9 */ /* 0x000fe20000000800 */
[----:B--2---:R-:W-:-:S02]  /*15e90*/  LEA.HI.X.SX32 R11, R13, R3, 0x1, P3 ;  /* 0x000000030d0b7211 */ /* 0x004fc400018f0eff */
[----:B------:R-:W-:Y:S01]  /*15ea0*/  ISETP.LT.AND P3, PT, R9, UR4, !P0 ;  /* 0x0000000409007c0c */ /* 0x000fe2000c761270 */
[----:B------:R-:W-:Y:S02]  /*15eb0*/  ULDC UR4, c[0x0][0x248] ;  /* 0x0000920000047ab9 */ /* 0x000fe40000000800 */
[----:B------:R-:W-:Y:S01]  /*15ec0*/  VIADD R13, R13, UR4 ;  /* 0x000000040d0d7c36 */ /* 0x000fe20008000000 */
[----:B------:R0:W-:Y:S01]  /*15ed0*/  @P1 STG.E.U16 desc[UR14][R10.64], R119 ;  /* 0x000000770a001986 */ /* 0x0001e2000c10150e */
[----:B------:R-:W-:-:S03]  /*15ee0*/  ULDC UR4, c[0x0][0x22c] ;  /* 0x00008b0000047ab9 */ /* 0x000fc60000000800 */
        /* <DEDUP_REMOVED lines=34> */
[C---:B------:R-:W-:Y:S01]  /*16110*/  VIADD R13, R12.reuse, UR4 ;  /* 0x000000040c0d7c36 */ /* 0x040fe20008000000 */
        /* <DEDUP_REMOVED lines=86> */
[----:B------:R-:W-:Y:S02]  /*16680*/  PRMT R5, R126, 0x7632, R5 ;  /* 0x000076327e057816 */ /* 0x000fe40000000005 */
[-C--:B------:R-:W-:Y:S02]  /*16690*/  LEA.HI.X.SX32 R11, R11, R3.reuse, 0x1, P4 ;  /* 0x000000030b0b7211 */ /* 0x080fe400020f0eff */
[----:B------:R-:W-:Y:S01]  /*166a0*/  LEA R4, P4, R12, R2, 0x1 ;  /* 0x000000020c047211 */ /* 0x000fe200078808ff */
[----:B------:R0:W-:Y:S01]  /*166b0*/  @P6 STG.E.U16 desc[UR14][R6.64], R126 ;  /* 0x0000007e06006986 */ /* 0x0001e2000c10150e */
[----:B------:R-:W-:Y:S01]  /*166c0*/  ISETP.LT.AND P6, PT, R9, UR5, !P0 ;  /* 0x0000000509007c0c */ /* 0x000fe2000c7c1270 */
[C---:B------:R-:W-:Y:S01]  /*166d0*/  VIADD R9, R8.reuse, 0xf2 ;  /* 0x000000f208097836 */ /* 0x040fe20000000000 */
[----:B------:R-:W-:Y:S01]  /*166e0*/  ULDC UR5, c[0x0][0x22c] ;  /* 0x00008b0000057ab9 */ /* 0x000fe20000000800 */
[----:B------:R2:W-:Y:S03]  /*166f0*/  @P3 STG.E.U16 desc[UR14][R10.64], R5 ;  /* 0x000000050a003986 */ /* 0x0005e6000c10150e */
[----:B------:R-:W-:Y:S01]  /*16700*/  ISETP.LT.AND P3, PT, R9, UR5, !P0 ;  /* 0x0000000509007c0c */ /* 0x000fe2000c761270 */
[----:B------:R-:W-:Y:S01]  /*16710*/  ULDC UR5, c[0x0][0x22c] ;  /* 0x00008b0000057ab9 */ /* 0x000fe20000000800 */
[----:B0-----:R-:W-:Y:S01]  /*16720*/  VIADD R7, R8, 0xf3 ;  /* 0x000000f308077836 */ /* 0x001fe20000000000 */
[C---:B--2---:R-:W-:Y:S01]  /*16730*/  LEA.HI.X.SX32 R5, R12.reuse, R3, 0x1, P4 ;  /* 0x000000030c057211 */ /* 0x044fe200020f0eff */
[----:B------:R-:W-:Y:S01]  /*16740*/  VIADD R12, R12, UR4 ;  /* 0x000000040c0c7c36 */ /* 0x000fe20008000000 */
[----:B------:R-:W-:-:S04]  /*16750*/  ULDC UR4, c[0x0][0x248] ;  /* 0x0000920000047ab9 */ /* 0x000fc80000000800 */
[-C--:B------:R-:W-:Y:S01]  /*16760*/  LEA R6, P4, R12, R2.reuse, 0x1 ;  /* 0x000000020c067211 */ /* 0x080fe200078808ff */
[----:B------:R0:W-:Y:S01]  /*16770*/  @P2 STG.E.U16 desc[UR14][R4.64], R127 ;  /* 0x0000007f04002986 */ /* 0x0001e2000c10150e */
[----:B------:R-:W-:Y:S01]  /*16780*/  ISETP.LT.AND P2, PT, R7, UR5, !P0 ;  /* 0x0000000507007c0c */ /* 0x000fe2000c741270 */
[----:B------:R-:W-:Y:S01]  /*16790*/  VIADD R9, R8, 0xf4 ;  /* 0x000000f408097836 */ /* 0x000fe20000000000 */
[C---:B------:R-:W-:Y:S01]  /*167a0*/  LEA.HI.X.SX32 R7, R12.reuse, R3, 0x1, P4 ;  /* 0x000000030c077211 */ /* 0x040fe200020f0eff */
[----:B------:R-:W-:Y:S01]  /*167b0*/  VIADD R10, R12, UR4 ;  /* 0x000000040c0a7c36 */ /* 0x000fe20008000000 */
[----:B------:R-:W-:Y:S01]  /*167c0*/  ULDC UR4, c[0x0][0x22c] ;  /* 0x00008b0000047ab9 */ /* 0x000fe20000000800 */
[----:B------:R-:W-:Y:S01]  /*167d0*/  ULDC UR5, c[0x0][0x22c] ;  /* 0x00008b0000057ab9 */ /* 0x000fe20000000800 */
[----:B0-----:R-:W-:Y:S02]  /*167e0*/  PRMT R5, R127, 0x7632, R5 ;  /* 0x000076327f057816 */ /* 0x001fe40000000005 */
[----:B------:R-:W-:-:S03]  /*167f0*/  LEA R4, P4, R10, R2, 0x1 ;  /* 0x000000020a047211 */ /* 0x000fc600078808ff */
[----:B------:R0:W-:Y:S01]  /*16800*/  @P1 STG.E.U16 desc[UR14][R6.64], R5 ;  /* 0x0000000506001986 */ /* 0x0001e2000c10150e */
[----:B------:R-:W-:Y:S01]  /*16810*/  ISETP.LT.AND P1, PT, R9, UR4, !P0 ;  /* 0x0000000409007c0c */ /* 0x000fe2000c721270 */
[----:B------:R-:W-:Y:S01]  /*16820*/  VIADD R9, R8, 0xf5 ;  /* 0x000000f508097836 */ /* 0x000fe20000000000 */
[----:B------:R-:W-:Y:S01]  /*16830*/  ULDC UR4, c[0x0][0x248] ;  /* 0x0000920000047ab9 */ /* 0x000fe20000000800 */
[----:B0-----:R-:W-:-:S03]  /*16840*/  LEA.HI.X.SX32 R5, R10, R3, 0x1, P4 ;  /* 0x000000030a057211 */ /* 0x001fc600020f0eff */
[----:B------:R-:W-:Y:S01]  /*16850*/  ISETP.LT.AND P4, PT, R9, UR5, !P0 ;  /* 0x0000000509007c0c */ /* 0x000fe2000c781270 */
[----:B------:R-:W-:Y:S01]  /*16860*/  VIADD R9, R10, UR4 ;  /* 0x000000040a097c36 */ /* 0x000fe20008000000 */
[----:B------:R-:W-:Y:S01]  /*16870*/  ULDC UR4, c[0x0][0x248] ;  /* 0x0000920000047ab9 */ /* 0x000fe20000000800 */
[----:B------:R0:W-:Y:S01]  /*16880*/  @P5 STG.E.U16 desc[UR14][R4.64], R128 ;  /* 0x0000008004005986 */ /* 0x0001e2000c10150e */
[----:B------:R-:W-:Y:S01]  /*16890*/  ULDC UR5, c[0x0][0x22c] ;  /* 0x00008b0000057ab9 */ /* 0x000fe20000000800 */
[C---:B------:R-:W-:Y:S01]  /*168a0*/  VIADD R7, R9.reuse, UR4 ;  /* 0x0000000409077c36 */ /* 0x040fe20008000000 */
[-C--:B------:R-:W-:Y:S01]  /*168b0*/  LEA R10, P5, R9, R2.reuse, 0x1 ;  /* 0x00000002090a7211 */ /* 0x080fe200078a08ff */
[----:B------:R-:W-:Y:S02]  /*168c0*/  ULDC UR4, c[0x0][0x248] ;  /* 0x0000920000047ab9 */ /* 0x000fe40000000800 */
[----:B------:R-:W-:Y:S01]  /*168d0*/  VIADD R12, R7, UR4 ;  /* 0x00000004070c7c36 */ /* 0x000fe20008000000 */
[----:B------:R-:W-:Y:S01]  /*168e0*/  LEA.HI.X.SX32 R11, R9, R3, 0x1, P5 ;  /* 0x00000003090b7211 */ /* 0x000fe200028f0eff */
[----:B------:R-:W-:Y:S01]  /*168f0*/  ULDC UR4, c[0x0][0x248] ;  /* 0x0000920000047ab9 */ /* 0x000fe20000000800 */
[----:B------:R-:W-:Y:S01]  /*16900*/  LEA R6, P5, R7, R2, 0x1 ;  /* 0x0000000207067211 */ /* 0x000fe200078a08ff */
[----:B------:R-:W-:Y:S01]  /*16910*/  VIADD R9, R8, 0xf6 ;  /* 0x000000f608097836 */ /* 0x000fe20000000000 */
[----:B0-----:R-:W-:-:S02]  /*16920*/  PRMT R5, R128, 0x7632, R5 ;  /* 0x0000763280057816 */ /* 0x001fc40000000005 */
[----:B------:R-:W-:Y:S02]  /*16930*/  LEA.HI.X.SX32 R7, R7, R3, 0x1, P5 ;  /* 0x0000000307077211 */ /* 0x000fe400028f0eff */
[----:B------:R-:W-:Y:S01]  /*16940*/  LEA R4, P5, R12, R2, 0x1 ;  /* 0x000000020c047211 */ /* 0x000fe200078a08ff */
[----:B------:R0:W-:Y:S01]  /*16950*/  @P6 STG.E.U16 desc[UR14][R10.64], R5 ;  /* 0x000000050a006986 */ /* 0x0001e2000c10150e */
[----:B------:R-:W-:Y:S01]  /*16960*/  ISETP.LT.AND P6, PT, R9, UR5, !P0 ;  /* 0x0000000509007c0c */ /* 0x000fe2000c7c1270 */
[----:B------:R-:W-:Y:S01]  /*16970*/  VIADD R9, R8, 0xf7 ;  /* 0x000000f708097836 */ /* 0x000fe20000000000 */
[----:B------:R-:W-:Y:S01]  /*16980*/  ULDC UR5, c[0x0][0x22c] ;  /* 0x00008b0000057ab9 */ /* 0x000fe20000000800 */
[----:B------:R2:W-:Y:S03]  /*16990*/  @P3 STG.E.U16 desc[UR14][R6.64], R129 ;  /* 0x0000008106003986 */ /* 0x0005e6000c10150e */
[----:B------:R-:W-:-:S02]  /*169a0*/  ISETP.LT.AND P3, PT, R9, UR5, !P0 ;  /* 0x0000000509007c0c */ /* 0x000fc4000c761270 */
[CC--:B0-----:R-:W-:Y:S01]  /*169b0*/  LEA.HI.X.SX32 R5, R12.reuse, R3.reuse, 0x1, P5 ;  /* 0x000000030c057211 */ /* 0x0c1fe200028f0eff */
[----:B------:R-:W-:Y:S01]  /*169c0*/  VIADD R12, R12, UR4 ;  /* 0x000000040c0c7c36 */ /* 0x000fe20008000000 */
[----:B------:R-:W-:Y:S01]  /*169d0*/  ULDC UR4, c[0x0][0x248] ;  /* 0x0000920000047ab9 */ /* 0x000fe20000000800 */
[----:B------:R-:W-:Y:S01]  /*169e0*/  VIADD R9, R8, 0xf8 ;  /* 0x000000f808097836 */ /* 0x000fe20000000000 */
[----:B--2---:R-:W-:Y:S01]  /*169f0*/  PRMT R7, R129, 0x7632, R7 ;  /* 0x0000763281077816 */ /* 0x004fe20000000007 */
[----:B------:R-:W-:Y:S01]  /*16a00*/  ULDC UR5, c[0x0][0x22c] ;  /* 0x00008b0000057ab9 */ /* 0x000fe20000000800 */
[C---:B------:R-:W-:Y:S01]  /*16a10*/  LEA R6, P5, R12.reuse, R2, 0x1 ;  /* 0x000000020c067211 */ /* 0x040fe200078a08ff */
[----:B------:R-:W-:Y:S01]  /*16a20*/  VIADD R10, R12, UR4 ;  /* 0x000000040c0a7c36 */ /* 0x000fe20008000000 */
[----:B------:R-:W-:Y:S01]  /*16a30*/  ULDC UR4, c[0x0][0x22c] ;  /* 0x00008b0000047ab9 */ /* 0x000fe20000000800 */
[----:B------:R0:W-:Y:S01]  /*16a40*/  @P2 STG.E.U16 desc[UR14][R4.64], R7 ;  /* 0x0000000704002986 */ /* 0x0001e2000c10150e */
[----:B------:R-:W-:Y:S01]  /*16a50*/  ISETP.LT.AND P2, PT, R9, UR5, !P0 ;  /* 0x0000000509007c0c */ /* 0x000fe2000c741270 */
[----:B------:R-:W-:Y:S01]  /*16a60*/  VIADD R9, R8, 0xf9 ;  /* 0x000000f908097836 */ /* 0x000fe20000000000 */
[----:B------:R-:W-:Y:S01]  /*16a70*/  ULDC UR5, c[0x0][0x22c] ;  /* 0x00008b0000057ab9 */ /* 0x000fe20000000800 */
[----:B0-----:R-:W-:-:S02]  /*16a80*/  LEA.HI.X.SX32 R7, R12, R3, 0x1, P5 ;  /* 0x000000030c077211 */ /* 0x001fc400028f0eff */
[----:B------:R-:W-:-:S03]  /*16a90*/  LEA R4, P5, R10, R2, 0x1 ;  /* 0x000000020a047211 */ /* 0x000fc600078a08ff */
[----:B------:R0:W-:Y:S01]  /*16aa0*/  @P1 STG.E.U16 desc[UR14][R6.64], R130 ;  /* 0x0000008206001986 */ /* 0x0001e2000c10150e */
[----:B------:R-:W-:Y:S01]  /*16ab0*/  ISETP.LT.AND P1, PT, R9, UR4, !P0 ;  /* 0x0000000409007c0c */ /* 0x000fe2000c721270 */
[----:B------:R-:W-:Y:S01]  /*16ac0*/  ULDC UR4, c[0x0][0x248] ;  /* 0x0000920000047ab9 */ /* 0x000fe20000000800 */
[C---:B------:R-:W-:Y:S01]  /*16ad0*/  LEA.HI.X.SX32 R5, R10.reuse, R3, 0x1, P5 ;  /* 0x000000030a057211 */ /* 0x040fe200028f0eff */
[----:B------:R-:W-:Y:S01]  /*16ae0*/  VIADD R12, R10, UR4 ;  /* 0x000000040a0c7c36 */ /* 0x000fe20008000000 */
[----:B------:R-:W-:Y:S01]  /*16af0*/  ULDC UR4, c[0x0][0x22c] ;  /* 0x00008b0000047ab9 */ /* 0x000fe20000000800 */
[----:B------:R-:W-:Y:S01]  /*16b00*/  VIADD R9, R8, 0xfa ;  /* 0x000000fa08097836 */ /* 0x000fe20000000000 */
[----:B0-----:R-:W-:-:S04]  /*16b10*/  PRMT R7, R130, 0x7632, R7 ;  /* 0x0000763282077816 */ /* 0x001fc80000000007 */
[----:B------:R-:W-:Y:S01]  /*16b20*/  ISETP.LT.AND P5, PT, R9, UR4, !P0 ;  /* 0x0000000409007c0c */ /* 0x000fe2000c7a1270 */
[----:B------:R-:W-:Y:S01]  /*16b30*/  ULDC UR4, c[0x0][0x248] ;  /* 0x0000920000047ab9 */ /* 0x000fe20000000800 */
[----:B------:R0:W-:Y:S01]  /*16b40*/  @P4 STG.E.U16 desc[UR14][R4.64], R7 ;  /* 0x0000000704004986 */ /* 0x0001e2000c10150e */
[----:B------:R-:W-:-:S04]  /*16b50*/  LEA R10, P4, R12, R2, 0x1 ;  /* 0x000000020c0a7211 */ /* 0x000fc800078808ff */
[CC--:B------:R-:W-:Y:S01]  /*16b60*/  LEA.HI.X.SX32 R11, R12.reuse, R3.reuse, 0x1, P4 ;  /* 0x000000030c0b7211 */ /* 0x0c0fe200020f0eff */
[----:B------:R-:W-:Y:S01]  /*16b70*/  VIADD R12, R12, UR4 ;  /* 0x000000040c0c7c36 */ /* 0x000fe20008000000 */
[----:B------:R-:W-:Y:S01]  /*16b80*/  ULDC UR4, c[0x0][0x248] ;  /* 0x0000920000047ab9 */ /* 0x000fe20000000800 */
[----:B------:R-:W-:Y:S02]  /*16b90*/  VIADD R0, R8, 0xfb ;  /* 0x000000fb08007836 */ /* 0x000fe40000000000 */
[----:B------:R2:W-:Y:S01]  /*16ba0*/  @P6 STG.E.U16 desc[UR14][R10.64], R131 ;  /* 0x000000830a006986 */ /* 0x0005e2000c10150e */
[CC--:B0-----:R-:W-:Y:S01]  /*16bb0*/  LEA R4, P6, R12.reuse, R2.reuse, 0x1 ;  /* 0x000000020c047211 */ /* 0x0c1fe200078c08ff */
[----:B------:R-:W-:Y:S01]  /*16bc0*/  VIADD R7, R12, UR4 ;  /* 0x000000040c077c36 */ /* 0x000fe20008000000 */
[----:B------:R-:W-:Y:S01]  /*16bd0*/  ISETP.LT.AND P4, PT, R0, UR5, !P0 ;  /* 0x0000000500007c0c */ /* 0x000fe2000c781270 */
[----:B------:R-:W-:Y:S01]  /*16be0*/  VIADD R0, R8, 0xfc ;  /* 0x000000fc08007836 */ /* 0x000fe20000000000 */
[----:B------:R-:W-:Y:S01]  /*16bf0*/  PRMT R13, R131, 0x7632, R13 ;  /* 0x00007632830d7816 */ /* 0x000fe2000000000d */
[----:B------:R-:W-:Y:S01]  /*16c00*/  ULDC UR5, c[0x0][0x248] ;  /* 0x0000920000057ab9 */ /* 0x000fe20000000800 */
[-C--:B------:R-:W-:Y:S01]  /*16c10*/  LEA.HI.X.SX32 R5, R12, R3.reuse, 0x1, P6 ;  /* 0x000000030c057211 */ /* 0x080fe200030f0eff */
[----:B------:R-:W-:Y:S01]  /*16c20*/  ULDC UR4, c[0x0][0x22c] ;  /* 0x00008b0000047ab9 */ /* 0x000fe20000000800 */
[CC--:B------:R-:W-:Y:S01]  /*16c30*/  LEA R6, P6, R7.reuse, R2.reuse, 0x1 ;  /* 0x0000000207067211 */ /* 0x0c0fe200078c08ff */
[C---:B------:R-:W-:Y:S01]  /*16c40*/  VIADD R9, R7.reuse, UR5 ;  /* 0x0000000507097c36 */ /* 0x040fe20008000000 */
[----:B------:R-:W-:Y:S01]  /*16c50*/  ULDC UR5, c[0x0][0x248] ;  /* 0x0000920000057ab9 */ /* 0x000fe20000000800 */
[----:B------:R0:W-:Y:S01]  /*16c60*/  @P3 STG.E.U16 desc[UR14][R4.64], R13 ;  /* 0x0000000d04003986 */ /* 0x0001e2000c10150e */
[----:B------:R-:W-:Y:S01]  /*16c70*/  ISETP.LT.AND P3, PT, R0, UR4, !P0 ;  /* 0x0000000400007c0c */ /* 0x000fe2000c761270 */
[----:B------:R-:W-:Y:S01]  /*16c80*/  VIADD R0, R8, 0xfd ;  /* 0x000000fd08007836 */ /* 0x000fe20000000000 */
[----:B------:R-:W-:Y:S01]  /*16c90*/  LEA.HI.X.SX32 R7, R7, R3, 0x1, P6 ;  /* 0x0000000307077211 */ /* 0x000fe200030f0eff */
[----:B------:R-:W-:Y:S01]  /*16ca0*/  ULDC UR4, c[0x0][0x22c] ;  /* 0x00008b0000047ab9 */ /* 0x000fe20000000800 */
[----:B--2---:R-:W-:-:S03]  /*16cb0*/  LEA R10, P6, R9, R2, 0x1 ;  /* 0x00000002090a7211 */ /* 0x004fc600078c08ff */
[----:B-1----:R-:W-:Y:S01]  /*16cc0*/  @P2 STG.E.U16 desc[UR14][R6.64], R16 ;  /* 0x0000001006002986 */ /* 0x002fe2000c10150e */
[----:B------:R-:W-:Y:S01]  /*16cd0*/  ISETP.LT.AND P2, PT, R0, UR4, !P0 ;  /* 0x0000000400007c0c */ /* 0x000fe2000c741270 */
[----:B------:R-:W-:Y:S01]  /*16ce0*/  ULDC UR4, c[0x0][0x248] ;  /* 0x0000920000047ab9 */ /* 0x000fe20000000800 */
[C---:B------:R-:W-:Y:S01]  /*16cf0*/  LEA.HI.X.SX32 R11, R9.reuse, R3, 0x1, P6 ;  /* 0x00000003090b7211 */ /* 0x040fe200030f0eff */
[----:B------:R-:W-:Y:S01]  /*16d00*/  VIADD R9, R9, UR4 ;  /* 0x0000000409097c36 */ /* 0x000fe20008000000 */
[----:B------:R-:W-:Y:S01]  /*16d10*/  ULDC UR4, c[0x0][0x248] ;  /* 0x0000920000047ab9 */ /* 0x000fe20000000800 */
[----:B0-----:R-:W-:Y:S02]  /*16d20*/  PRMT R5, R16, 0x7632, R5 ;  /* 0x0000763210057816 */ /* 0x001fe40000000005 */
[----:B------:R-:W-:Y:S01]  /*16d30*/  VIADD R12, R9, UR4 ;  /* 0x00000004090c7c36 */ /* 0x000fe20008000000 */
[----:B------:R-:W-:-:S03]  /*16d40*/  ULDC UR4, c[0x0][0x248] ;  /* 0x0000920000047ab9 */ /* 0x000fc60000000800 */
[----:B------:R-:W-:Y:S01]  /*16d50*/  VIADD R13, R12, UR5 ;  /* 0x000000050c0d7c36 */ /* 0x000fe20008000000 */
[----:B------:R0:W-:Y:S01]  /*16d60*/  @P1 STG.E.U16 desc[UR14][R10.64], R5 ;  /* 0x000000050a001986 */ /* 0x0001e2000c10150e */
[-C--:B------:R-:W-:Y:S01]  /*16d70*/  LEA R4, P1, R9, R2.reuse, 0x1 ;  /* 0x0000000209047211 */ /* 0x080fe200078208ff */
[C---:B------:R-:W-:Y:S02]  /*16d80*/  VIADD R0, R8.reuse, 0xff ;  /* 0x000000ff08007836 */ /* 0x040fe40000000000 */
[----:B------:R-:W-:Y:S02]  /*16d90*/  VIADD R14, R8, 0xfe ;  /* 0x000000fe080e7836 */ /* 0x000fe40000000000 */
[----:B0-----:R-:W-:Y:S01]  /*16da0*/  VIADD R11, R13, UR4 ;  /* 0x000000040d0b7c36 */ /* 0x001fe20008000000 */
[----:B------:R-:W-:Y:S01]  /*16db0*/  LEA.HI.X.SX32 R5, R9, R3, 0x1, P1 ;  /* 0x0000000309057211 */ /* 0x000fe200008f0eff */
[----:B------:R-:W-:Y:S01]  /*16dc0*/  ULDC UR4, c[0x0][0x248] ;  /* 0x0000920000047ab9 */ /* 0x000fe20000000800 */
[-C--:B------:R-:W-:Y:S01]  /*16dd0*/  LEA R6, P1, R12, R2.reuse, 0x1 ;  /* 0x000000020c067211 */ /* 0x080fe200078208ff */
[----:B------:R-:W-:Y:S01]  /*16de0*/  VIADD R15, R11, UR6 ;  /* 0x000000060b0f7c36 */ /* 0x000fe20008000000 */
[----:B------:R-:W-:-:S02]  /*16df0*/  LEA R8, P6, R13, R2, 0x1 ;  /* 0x000000020d087211 */ /* 0x000fc400078c08ff */
[-C--:B------:R-:W-:Y:S02]  /*16e00*/  LEA.HI.X.SX32 R7, R12, R3.reuse, 0x1, P1 ;  /* 0x000000030c077211 */ /* 0x080fe400008f0eff */
[C---:B------:R-:W-:Y:S01]  /*16e10*/  LEA R12, P1, R15.reuse, R2, 0x1 ;  /* 0x000000020f0c7211 */ /* 0x040fe200078208ff */
[----:B------:R-:W-:Y:S01]  /*16e20*/  VIADD R16, R15, UR4 ;  /* 0x000000040f107c36 */ /* 0x000fe20008000000 */
[-C--:B------:R-:W-:Y:S01]  /*16e30*/  LEA.HI.X.SX32 R9, R13, R3.reuse, 0x1, P6 ;  /* 0x000000030d097211 */ /* 0x080fe200030f0eff */
[----:B------:R-:W-:Y:S01]  /*16e40*/  ULDC UR4, c[0x0][0x22c] ;  /* 0x00008b0000047ab9 */ /* 0x000fe20000000800 */
[----:B------:R-:W-:Y:S02]  /*16e50*/  LEA.HI.X.SX32 R13, R15, R3, 0x1, P1 ;  /* 0x000000030f0d7211 */ /* 0x000fe400008f0eff */
[----:B------:R-:W-:Y:S02]  /*16e60*/  ISETP.LT.AND P1, PT, R14, UR4, !P0 ;  /* 0x000000040e007c0c */ /* 0x000fe4000c721270 */
[----:B------:R-:W-:-:S02]  /*16e70*/  ISETP.LT.AND P0, PT, R0, UR7, !P0 ;  /* 0x0000000700007c0c */ /* 0x000fc4000c701270 */
[----:B------:R-:W-:Y:S01]  /*16e80*/  LEA R10, P6, R11, R2, 0x1 ;  /* 0x000000020b0a7211 */ /* 0x000fe200078c08ff */
[----:B------:R0:W-:Y:S01]  /*16e90*/  @P5 STG.E.U16 desc[UR14][R4.64], R17 ;  /* 0x0000001104005986 */ /* 0x0001e2000c10150e */
[----:B------:R-:W-:Y:S02]  /*16ea0*/  PRMT R0, R17, 0x7632, R0 ;  /* 0x0000763211007816 */ /* 0x000fe40000000000 */
[----:B------:R-:W-:-:S03]  /*16eb0*/  LEA.HI.X.SX32 R11, R11, R3, 0x1, P6 ;  /* 0x000000030b0b7211 */ /* 0x000fc600030f0eff */
[----:B------:R1:W-:Y:S01]  /*16ec0*/  @P4 STG.E.U16 desc[UR14][R6.64], R0 ;  /* 0x0000000006004986 */ /* 0x0003e2000c10150e */
[----:B------:R-:W-:Y:S02]  /*16ed0*/  LEA R2, P6, R16, R2, 0x1 ;  /* 0x0000000210027211 */ /* 0x000fe400078c08ff */
[----:B0-----:R-:W-:Y:S01]  /*16ee0*/  PRMT R5, R18, 0x7632, R5 ;  /* 0x0000763212057816 */ /* 0x001fe20000000005 */
[----:B------:R1:W-:Y:S04]  /*16ef0*/  @P3 STG.E.U16 desc[UR14][R8.64], R18 ;  /* 0x0000001208003986 */ /* 0x0003e8000c10150e */
[----:B------:R1:W-:Y:S01]  /*16f00*/  @P2 STG.E.U16 desc[UR14][R10.64], R5 ;  /* 0x000000050a002986 */ /* 0x0003e2000c10150e */
[----:B------:R-:W-:-:S03]  /*16f10*/  LEA.HI.X.SX32 R3, R16, R3, 0x1, P6 ;  /* 0x0000000310037211 */ /* 0x000fc600030f0eff */
[----:B------:R1:W-:Y:S01]  /*16f20*/  @P1 STG.E.U16 desc[UR14][R12.64], R19 ;  /* 0x000000130c001986 */ /* 0x0003e2000c10150e */
[----:B------:R-:W-:Y:S05]  /*16f30*/  @!P0 EXIT ;  /* 0x000000000000894d */ /* 0x000fea0003800000 */
[----:B-1----:R-:W-:-:S05]  /*16f40*/  PRMT R19, R19, 0x7632, R19 ;  /* 0x0000763213137816 */ /* 0x002fca0000000013 */
[----:B------:R-:W-:Y:S01]  /*16f50*/  STG.E.U16 desc[UR14][R2.64], R19 ;  /* 0x0000001302007986 */ /* 0x000fe2000c10150e */
[----:B------:R-:W-:Y:S05]  /*16f60*/  EXIT ;  /* 0x000000000000794d */ /* 0x000fea0003800000 */
.L_x_2:
[----:B------:R-:W-:-:S00]  /*16f70*/  BRA `(.L_x_2) ;  /* 0xfffffffc00fc7947 */ /* 0x000fc0000383ffff */
[----:B------:R-:W-:-:S00]  /*16f80*/  NOP ;  /* 0x0000000000007918 */ /* 0x000fc00000000000 */
[----:B------:R-:W-:-:S00]  /*16f90*/  NOP ;  /* 0x0000000000007918 */ /* 0x000fc00000000000 */
[----:B------:R-:W-:-:S00]  /*16fa0*/  NOP ;  /* 0x0000000000007918 */ /* 0x000fc00000000000 */
[----:B------:R-:W-:-:S00]  /*16fb0*/  NOP ;  /* 0x0000000000007918 */ /* 0x000fc00000000000 */
[----:B------:R-:W-:-:S00]  /*16fc0*/  NOP ;  /* 0x0000000000007918 */ /* 0x000fc00000000000 */
[----:B------:R-:W-:-:S00]  /*16fd0*/  NOP ;  /* 0x0000000000007918 */ /* 0x000fc00000000000 */
[----:B------:R-:W-:-:S00]  /*16fe0*/  NOP ;  /* 0x0000000000007918 */ /* 0x000fc00000000000 */
[----:B------:R-:W-:-:S00]  /*16ff0*/  NOP ;  /* 0x0000000000007918 */ /* 0x000fc00000000000 */
.L_x_3:


//--------------------- .nv.shared.matmul_kernel  --------------------------
	.section	.nv.shared.matmul_kernel,"aw",@nobits
	.sectionflags	@""
	.align	16
	.zero		1024


//--------------------- .nv.shared.reserved.0     --------------------------
	.section	.nv.shared.reserved.0,"aw",@nobits
	.weak		__nv_reservedSMEM_offset_0_alias
	.size		__nv_reservedSMEM_offset_0_alias, 0, 0
	.other		__nv_reservedSMEM_offset_0_alias,@"STO_CUDA_RESERVED_SHARED STV_DEFAULT"
__nv_reservedSMEM_offset_0_alias:
	.zero		0


//--------------------- .nv.constant0.matmul_kernel --------------------------
	.section	.nv.constant0.matmul_kernel,"a",@progbits
	.sectionflags	@""
	.align	4
.nv.constant0.matmul_kernel:
	.zero		608


//--------------------- SYMBOLS --------------------------

	.type		.nv.reservedSmem.offset0,@object
	.size		.nv.reservedSmem.offset0,0x4
